	.target	sm_90a

	.elftype	@"ET_EXEC"


//--------------------- .note.nv.tkinfo           --------------------------
	.section	.note.nv.tkinfo,"",@"SHT_NOTE"
	.sectionflags	@"SHF_NOTE_NV_TKINFO"
	.tkinfo
        /*0018*/ 	.word	0x00000002
        /*0030*/ 	.string	""
        /*0030*/ 	.string	"ptxas"
        /*0030*/ 	.string	"Cuda compilation tools, release 13.0, V13.0.88"
        /*0030*/ 	.string	"Build cuda_13.0.r13.0/compiler.36424714_0"
        /*0030*/ 	.string	"-arch sm_90a -m 64 "



//--------------------- .note.nv.cuinfo           --------------------------
	.section	.note.nv.cuinfo,"",@"SHT_NOTE"
	.sectionflags	@"SHF_NOTE_NV_CUINFO"
        /*0018*/ 	.short	0x0002
        /*001a*/ 	.short	0x005a
        /*001c*/ 	.short	0x0082
	.zero		2


//--------------------- .nv.info                  --------------------------
	.section	.nv.info,"",@"SHT_CUDA_INFO"
	.align	4


	//----- nvinfo : EIATTR_REGCOUNT
	.align		4
        /*0000*/ 	.byte	0x04, 0x2f
        /*0002*/ 	.short	(.L_12 - .L_11)
	.align		4
.L_11:
        /*0004*/ 	.word	index@(_ZN7cutlass13device_kernelINS_4gemm6kernel13GemmUniversalIN4cute5tupleIJiiiiEEENS1_10collective13CollectiveMmaINS1_40MainloopSm90TmaGmmaWarpSpecializedSparseILi10ENS5_IJNS4_1CILi1EEENSA_ILi2EEESB_EEENS1_35KernelTmaWarpSpecializedCooperativeEEENS5_IJNSA_ILi128EEENSA_ILi256EEENSA_ILi64EEEEEEaNS5_IJNS4_6LayoutINS5_IJiNS5_IJSC_iEEEiEEENS5_IJlNS5_IJSB_SC_EEElEEEEENSK_INS5_IJNS5_IJSI_iEEESQ_iEEENS5_IJNS5_IJSI_NSA_ILi4096EEEEEENS5_IJSB_lEEElEEEEEEEEaNS5_IJlSB_lEEENS4_8TiledMMAINS4_8MMA_AtomIJNS4_4SM904GMMA6SPARSE28GMMA_64x256x64_S32S8S8_SS_TNILNS12_9SparseSelE0EEEEEENSK_INS5_IJSC_SB_SB_EEENS5_IJSB_NSA_ILi0EEES19_EEEEENS5_IJNS4_10UnderscoreES1C_S1C_EEEEENS4_23SM90_TMA_LOAD_MULTICASTENS4_14ComposedLayoutINS4_7SwizzleILi1ELi4ELi3EEENS4_25smem_sparse_ptr_flag_bitsILi2ELi8EEENSK_INS5_IJNS5_IJSB_NSA_ILi8EEEEEENS5_IJSC_NSA_ILi32EEEEEEEEENS5_IJNS5_IJS19_SI_EEESN_EEEEEEEvNS4_8identityENS4_13SM90_TMA_LOADENS1G_INS1H_ILi2ELi4ELi3EEENS4_18smem_ptr_flag_bitsILi8EEENSK_INS5_IJS1L_SI_EEENS5_IJSI_SB_EEEEEEEvS1U_EENS_8epilogue10collective6detail29Sm90TmaWarpSpecializedAdapterINS25_15DefaultEpilogueIiNS5_IJSB_llEEES29_NS24_6thread17LinearCombinationIiLi1EiiLNS2A_9ScaleType4KindE0ELNS_15FloatRoundStyleE2EiEENS1_15EpilogueDefaultEEEEEvvEEEEvNT_6ParamsE)
        /*0008*/ 	.word	0x000000a8


	//----- nvinfo : EIATTR_FRAME_SIZE
	.align		4
.L_12:
        /*000c*/ 	.byte	0x04, 0x11
        /*000e*/ 	.short	(.L_14 - .L_13)
	.align		4
.L_13:
        /*0010*/ 	.word	index@(_ZN7cutlass13device_kernelINS_4gemm6kernel13GemmUniversalIN4cute5tupleIJiiiiEEENS1_10collective13CollectiveMmaINS1_40MainloopSm90TmaGmmaWarpSpecializedSparseILi10ENS5_IJNS4_1CILi1EEENSA_ILi2EEESB_EEENS1_35KernelTmaWarpSpecializedCooperativeEEENS5_IJNSA_ILi128EEENSA_ILi256EEENSA_ILi64EEEEEEaNS5_IJNS4_6LayoutINS5_IJiNS5_IJSC_iEEEiEEENS5_IJlNS5_IJSB_SC_EEElEEEEENSK_INS5_IJNS5_IJSI_iEEESQ_iEEENS5_IJNS5_IJSI_NSA_ILi4096EEEEEENS5_IJSB_lEEElEEEEEEEEaNS5_IJlSB_lEEENS4_8TiledMMAINS4_8MMA_AtomIJNS4_4SM904GMMA6SPARSE28GMMA_64x256x64_S32S8S8_SS_TNILNS12_9SparseSelE0EEEEEENSK_INS5_IJSC_SB_SB_EEENS5_IJSB_NSA_ILi0EEES19_EEEEENS5_IJNS4_10UnderscoreES1C_S1C_EEEEENS4_23SM90_TMA_LOAD_MULTICASTENS4_14ComposedLayoutINS4_7SwizzleILi1ELi4ELi3EEENS4_25smem_sparse_ptr_flag_bitsILi2ELi8EEENSK_INS5_IJNS5_IJSB_NSA_ILi8EEEEEENS5_IJSC_NSA_ILi32EEEEEEEEENS5_IJNS5_IJS19_SI_EEESN_EEEEEEEvNS4_8identityENS4_13SM90_TMA_LOADENS1G_INS1H_ILi2ELi4ELi3EEENS4_18smem_ptr_flag_bitsILi8EEENSK_INS5_IJS1L_SI_EEENS5_IJSI_SB_EEEEEEEvS1U_EENS_8epilogue10collective6detail29Sm90TmaWarpSpecializedAdapterINS25_15DefaultEpilogueIiNS5_IJSB_llEEES29_NS24_6thread17LinearCombinationIiLi1EiiLNS2A_9ScaleType4KindE0ELNS_15FloatRoundStyleE2EiEENS1_15EpilogueDefaultEEEEEvvEEEEvNT_6ParamsE)
        /*0014*/ 	.word	0x00000000


	//----- nvinfo : EIATTR_MIN_STACK_SIZE
	.align		4
.L_14:
        /*0018*/ 	.byte	0x04, 0x12
        /*001a*/ 	.short	(.L_16 - .L_15)
	.align		4
.L_15:
        /*001c*/ 	.word	index@(_ZN7cutlass13device_kernelINS_4gemm6kernel13GemmUniversalIN4cute5tupleIJiiiiEEENS1_10collective13CollectiveMmaINS1_40MainloopSm90TmaGmmaWarpSpecializedSparseILi10ENS5_IJNS4_1CILi1EEENSA_ILi2EEESB_EEENS1_35KernelTmaWarpSpecializedCooperativeEEENS5_IJNSA_ILi128EEENSA_ILi256EEENSA_ILi64EEEEEEaNS5_IJNS4_6LayoutINS5_IJiNS5_IJSC_iEEEiEEENS5_IJlNS5_IJSB_SC_EEElEEEEENSK_INS5_IJNS5_IJSI_iEEESQ_iEEENS5_IJNS5_IJSI_NSA_ILi4096EEEEEENS5_IJSB_lEEElEEEEEEEEaNS5_IJlSB_lEEENS4_8TiledMMAINS4_8MMA_AtomIJNS4_4SM904GMMA6SPARSE28GMMA_64x256x64_S32S8S8_SS_TNILNS12_9SparseSelE0EEEEEENSK_INS5_IJSC_SB_SB_EEENS5_IJSB_NSA_ILi0EEES19_EEEEENS5_IJNS4_10UnderscoreES1C_S1C_EEEEENS4_23SM90_TMA_LOAD_MULTICASTENS4_14ComposedLayoutINS4_7SwizzleILi1ELi4ELi3EEENS4_25smem_sparse_ptr_flag_bitsILi2ELi8EEENSK_INS5_IJNS5_IJSB_NSA_ILi8EEEEEENS5_IJSC_NSA_ILi32EEEEEEEEENS5_IJNS5_IJS19_SI_EEESN_EEEEEEEvNS4_8identityENS4_13SM90_TMA_LOADENS1G_INS1H_ILi2ELi4ELi3EEENS4_18smem_ptr_flag_bitsILi8EEENSK_INS5_IJS1L_SI_EEENS5_IJSI_SB_EEEEEEEvS1U_EENS_8epilogue10collective6detail29Sm90TmaWarpSpecializedAdapterINS25_15DefaultEpilogueIiNS5_IJSB_llEEES29_NS24_6thread17LinearCombinationIiLi1EiiLNS2A_9ScaleType4KindE0ELNS_15FloatRoundStyleE2EiEENS1_15EpilogueDefaultEEEEEvvEEEEvNT_6ParamsE)
        /*0020*/ 	.word	0x00000000
.L_16:


//--------------------- .nv.compat                --------------------------
	.section	.nv.compat,"",@"SHT_CUDA_COMPAT_INFO"
	.align	4
        /*0000*/ 	.byte	0x02, 0x09, 0x01, 0x00, 0x02, 0x02, 0x04, 0x00, 0x02, 0x05, 0x05, 0x00, 0x03, 0x07, 0x01, 0x01
        /*0010*/ 	.byte	0x02, 0x03, 0x01, 0x00, 0x02, 0x06, 0x01, 0x00, 0x04, 0x0b, 0x08, 0x00, 0x00, 0x00, 0x00, 0x00
        /*0020*/ 	.byte	0x00, 0x00, 0x00, 0x00


//--------------------- .nv.info._ZN7cutlass13device_kernelINS_4gemm6kernel13GemmUniversalIN4cute5tupleIJiiiiEEENS1_10collective13CollectiveMmaINS1_40MainloopSm90TmaGmmaWarpSpecializedSparseILi10ENS5_IJNS4_1CILi1EEENSA_ILi2EEESB_EEENS1_35KernelTmaWarpSpecializedCooperativeEEENS5_IJNSA_ILi128EEENSA_ILi256EEENSA_ILi64EEEEEEaNS5_IJNS4_6LayoutINS5_IJiNS5_IJSC_iEEEiEEENS5_IJlNS5_IJSB_SC_EEElEEEEENSK_INS5_IJNS5_IJSI_iEEESQ_iEEENS5_IJNS5_IJSI_NSA_ILi4096EEEEEENS5_IJSB_lEEElEEEEEEEEaNS5_IJlSB_lEEENS4_8TiledMMAINS4_8MMA_AtomIJNS4_4SM904GMMA6SPARSE28GMMA_64x256x64_S32S8S8_SS_TNILNS12_9SparseSelE0EEEEEENSK_INS5_IJSC_SB_SB_EEENS5_IJSB_NSA_ILi0EEES19_EEEEENS5_IJNS4_10UnderscoreES1C_S1C_EEEEENS4_23SM90_TMA_LOAD_MULTICASTENS4_14ComposedLayoutINS4_7SwizzleILi1ELi4ELi3EEENS4_25smem_sparse_ptr_flag_bitsILi2ELi8EEENSK_INS5_IJNS5_IJSB_NSA_ILi8EEEEEENS5_IJSC_NSA_ILi32EEEEEEEEENS5_IJNS5_IJS19_SI_EEESN_EEEEEEEvNS4_8identityENS4_13SM90_TMA_LOADENS1G_INS1H_ILi2ELi4ELi3EEENS4_18smem_ptr_flag_bitsILi8EEENSK_INS5_IJS1L_SI_EEENS5_IJSI_SB_EEEEEEEvS1U_EENS_8epilogue10collective6detail29Sm90TmaWarpSpecializedAdapterINS25_15DefaultEpilogueIiNS5_IJSB_llEEES29_NS24_6thread17LinearCombinationIiLi1EiiLNS2A_9ScaleType4KindE0ELNS_15FloatRoundStyleE2EiEENS1_15EpilogueDefaultEEEEEvvEEEEvNT_6ParamsE --------------------------
	.section	.nv.info._ZN7cutlass13device_kernelINS_4gemm6kernel13GemmUniversalIN4cute5tupleIJiiiiEEENS1_10collective13CollectiveMmaINS1_40MainloopSm90TmaGmmaWarpSpecializedSparseILi10ENS5_IJNS4_1CILi1EEENSA_ILi2EEESB_EEENS1_35KernelTmaWarpSpecializedCooperativeEEENS5_IJNSA_ILi128EEENSA_ILi256EEENSA_ILi64EEEEEEaNS5_IJNS4_6LayoutINS5_IJiNS5_IJSC_iEEEiEEENS5_IJlNS5_IJSB_SC_EEElEEEEENSK_INS5_IJNS5_IJSI_iEEESQ_iEEENS5_IJNS5_IJSI_NSA_ILi4096EEEEEENS5_IJSB_lEEElEEEEEEEEaNS5_IJlSB_lEEENS4_8TiledMMAINS4_8MMA_AtomIJNS4_4SM904GMMA6SPARSE28GMMA_64x256x64_S32S8S8_SS_TNILNS12_9SparseSelE0EEEEEENSK_INS5_IJSC_SB_SB_EEENS5_IJSB_NSA_ILi0EEES19_EEEEENS5_IJNS4_10UnderscoreES1C_S1C_EEEEENS4_23SM90_TMA_LOAD_MULTICASTENS4_14ComposedLayoutINS4_7SwizzleILi1ELi4ELi3EEENS4_25smem_sparse_ptr_flag_bitsILi2ELi8EEENSK_INS5_IJNS5_IJSB_NSA_ILi8EEEEEENS5_IJSC_NSA_ILi32EEEEEEEEENS5_IJNS5_IJS19_SI_EEESN_EEEEEEEvNS4_8identityENS4_13SM90_TMA_LOADENS1G_INS1H_ILi2ELi4ELi3EEENS4_18smem_ptr_flag_bitsILi8EEENSK_INS5_IJS1L_SI_EEENS5_IJSI_SB_EEEEEEEvS1U_EENS_8epilogue10collective6detail29Sm90TmaWarpSpecializedAdapterINS25_15DefaultEpilogueIiNS5_IJSB_llEEES29_NS24_6thread17LinearCombinationIiLi1EiiLNS2A_9ScaleType4KindE0ELNS_15FloatRoundStyleE2EiEENS1_15EpilogueDefaultEEEEEvvEEEEvNT_6ParamsE,"",@"SHT_CUDA_INFO"
	.sectionflags	@""
	.align	4


	//----- nvinfo : EIATTR_CUDA_API_VERSION
	.align		4
        /*0000*/ 	.byte	0x04, 0x37
        /*0002*/ 	.short	(.L_18 - .L_17)
.L_17:
        /*0004*/ 	.word	0x00000082


	//----- nvinfo : EIATTR_KPARAM_INFO
	.align		4
.L_18:
        /*0008*/ 	.byte	0x04, 0x17
        /*000a*/ 	.short	(.L_20 - .L_19)
.L_19:
        /*000c*/ 	.word	0x00000000
        /*0010*/ 	.short	0x0000
        /*0012*/ 	.short	0x0070
        /*0014*/ 	.byte	0x00, 0xf0, 0x01, 0x14


	//----- nvinfo : EIATTR_SPARSE_MMA_MASK
	.align		4
.L_20:
        /*0018*/ 	.byte	0x03, 0x50
        /*001a*/ 	.short	0x0004


	//----- nvinfo : EIATTR_MAXREG_COUNT
	.align		4
        /*001c*/ 	.byte	0x03, 0x1b
        /*001e*/ 	.short	0x00a8


	//----- nvinfo : EIATTR_NUM_BARRIERS
	.align		4
        /*0020*/ 	.byte	0x02, 0x4c
        /*0022*/ 	.byte	0x01
	.zero		1


	//----- nvinfo : EIATTR_MERCURY_ISA_VERSION
	.align		4
        /*0024*/ 	.byte	0x03, 0x5f
        /*0026*/ 	.short	0x0101


	//----- nvinfo : EIATTR_INT_WARP_WIDE_INSTR_OFFSETS
	.align		4
        /*0028*/ 	.byte	0x04, 0x31
        /*002a*/ 	.short	(.L_22 - .L_21)


	//   ....[0]....
.L_21:
        /*002c*/ 	.word	0x00000590


	//   ....[1]....
        /*0030*/ 	.word	0x000005b0


	//   ....[2]....
        /*0034*/ 	.word	0x00000750


	//----- nvinfo : EIATTR_COOP_GROUP_MASK_REGIDS
	.align		4
.L_22:
        /*0038*/ 	.byte	0x04, 0x29
        /*003a*/ 	.short	(.L_24 - .L_23)


	//   ....[0]....
.L_23:
        /*003c*/ 	.word	0xffffffff


	//   ....[1]....
        /*0040*/ 	.word	0xffffffff


	//   ....[2]....
        /*0044*/ 	.word	0xffffffff


	//   ....[3]....
        /*0048*/ 	.word	0xffffffff


	//   ....[4]....
        /*004c*/ 	.word	0xffffffff


	//   ....[5]....
        /*0050*/ 	.word	0xffffffff


	//----- nvinfo : EIATTR_COOP_GROUP_INSTR_OFFSETS
	.align		4
.L_24:
        /*0054*/ 	.byte	0x04, 0x28
        /*0056*/ 	.short	(.L_26 - .L_25)


	//   ....[0]....
.L_25:
        /*0058*/ 	.word	0x00000060


	//   ....[1]....
        /*005c*/ 	.word	0x00000070


	//   ....[2]....
        /*0060*/ 	.word	0x00000160


	//   ....[3]....
        /*0064*/ 	.word	0x000003e0


	//   ....[4]....
        /*0068*/ 	.word	0x00000890


	//   ....[5]....
        /*006c*/ 	.word	0x00001310


	//----- nvinfo : EIATTR_REG_RECONFIG
	.align		4
.L_26:
        /*0070*/ 	.byte	0x01, 0x54
	.zero		2


	//----- nvinfo : EIATTR_MBARRIER_INSTR_OFFSETS
	.align		4
        /*0074*/ 	.byte	0x04, 0x39
        /*0076*/ 	.short	(.L_28 - .L_27)


	//   ....[0]....
.L_27:
        /*0078*/ 	.word	0x00000280
        /*007c*/ 	.word	0x000000ff
        /*0080*/ 	.word	0x00000000
        /*0084*/ 	.short	0x0100
        /*0086*/ 	.byte	0x08
	.zero		1


	//   ....[1]....
        /*0088*/ 	.word	0x00000290
        /*008c*/ 	.word	0x000000ff
        /*0090*/ 	.word	0x00000050
        /*0094*/ 	.short	0x0100
        /*0096*/ 	.byte	0x08
	.zero		1


	//   ....[2]....
        /*0098*/ 	.word	0x000002a0
        /*009c*/ 	.word	0x000000ff
        /*00a0*/ 	.word	0x00000008
        /*00a4*/ 	.short	0x0100
        /*00a6*/ 	.byte	0x08
	.zero		1


	//   ....[3]....
        /*00a8*/ 	.word	0x000002b0
        /*00ac*/ 	.word	0x000000ff
        /*00b0*/ 	.word	0x00000058
        /*00b4*/ 	.short	0x0100
        /*00b6*/ 	.byte	0x08
	.zero		1


	//   ....[4]....
        /*00b8*/ 	.word	0x000002c0
        /*00bc*/ 	.word	0x000000ff
        /*00c0*/ 	.word	0x00000010
        /*00c4*/ 	.short	0x0100
        /*00c6*/ 	.byte	0x08
	.zero		1


	//   ....[5]....
        /*00c8*/ 	.word	0x000002d0
        /*00cc*/ 	.word	0x000000ff
        /*00d0*/ 	.word	0x00000060
        /*00d4*/ 	.short	0x0100
        /*00d6*/ 	.byte	0x08
	.zero		1


	//   ....[6]....
        /*00d8*/ 	.word	0x000002e0
        /*00dc*/ 	.word	0x000000ff
        /*00e0*/ 	.word	0x00000018
        /*00e4*/ 	.short	0x0100
        /*00e6*/ 	.byte	0x08
	.zero		1


	//   ....[7]....
        /*00e8*/ 	.word	0x000002f0
        /*00ec*/ 	.word	0x000000ff
        /*00f0*/ 	.word	0x00000068
        /*00f4*/ 	.short	0x0100
        /*00f6*/ 	.byte	0x08
	.zero		1


	//   ....[8]....
        /*00f8*/ 	.word	0x00000300
        /*00fc*/ 	.word	0x000000ff
        /*0100*/ 	.word	0x00000020
        /*0104*/ 	.short	0x0100
        /*0106*/ 	.byte	0x08
	.zero		1


	//   ....[9]....
        /*0108*/ 	.word	0x00000310
        /*010c*/ 	.word	0x000000ff
        /*0110*/ 	.word	0x00000070
        /*0114*/ 	.short	0x0100
        /*0116*/ 	.byte	0x08
	.zero		1


	//   ....[10]....
        /*0118*/ 	.word	0x00000320
        /*011c*/ 	.word	0x000000ff
        /*0120*/ 	.word	0x00000028
        /*0124*/ 	.short	0x0100
        /*0126*/ 	.byte	0x08
	.zero		1


	//   ....[11]....
        /*0128*/ 	.word	0x00000330
        /*012c*/ 	.word	0x000000ff
        /*0130*/ 	.word	0x00000078
        /*0134*/ 	.short	0x0100
        /*0136*/ 	.byte	0x08
	.zero		1


	//   ....[12]....
        /*0138*/ 	.word	0x00000340
        /*013c*/ 	.word	0x000000ff
        /*0140*/ 	.word	0x00000030
        /*0144*/ 	.short	0x0100
        /*0146*/ 	.byte	0x08
	.zero		1


	//   ....[13]....
        /*0148*/ 	.word	0x00000350
        /*014c*/ 	.word	0x000000ff
        /*0150*/ 	.word	0x00000080
        /*0154*/ 	.short	0x0100
        /*0156*/ 	.byte	0x08
	.zero		1


	//   ....[14]....
        /*0158*/ 	.word	0x00000360
        /*015c*/ 	.word	0x000000ff
        /*0160*/ 	.word	0x00000038
        /*0164*/ 	.short	0x0100
        /*0166*/ 	.byte	0x08
	.zero		1


	//   ....[15]....
        /*0168*/ 	.word	0x00000370
        /*016c*/ 	.word	0x000000ff
        /*0170*/ 	.word	0x00000088
        /*0174*/ 	.short	0x0100
        /*0176*/ 	.byte	0x08
	.zero		1


	//   ....[16]....
        /*0178*/ 	.word	0x00000380
        /*017c*/ 	.word	0x000000ff
        /*0180*/ 	.word	0x00000040
        /*0184*/ 	.short	0x0100
        /*0186*/ 	.byte	0x08
	.zero		1


	//   ....[17]....
        /*0188*/ 	.word	0x00000390
        /*018c*/ 	.word	0x000000ff
        /*0190*/ 	.word	0x00000090
        /*0194*/ 	.short	0x0100
        /*0196*/ 	.byte	0x08
	.zero		1


	//   ....[18]....
        /*0198*/ 	.word	0x000003a0
        /*019c*/ 	.word	0x000000ff
        /*01a0*/ 	.word	0x00000048
        /*01a4*/ 	.short	0x0100
        /*01a6*/ 	.byte	0x08
	.zero		1


	//   ....[19]....
        /*01a8*/ 	.word	0x000003b0
        /*01ac*/ 	.word	0x000000ff
        /*01b0*/ 	.word	0x00000098
        /*01b4*/ 	.short	0x0100
        /*01b6*/ 	.byte	0x08
	.zero		1


	//   ....[20]....
        /*01b8*/ 	.word	0x000007e0
        /*01bc*/ 	.word	0x000000ff
        /*01c0*/ 	.word	0x000000b0
        /*01c4*/ 	.short	0x0100
        /*01c6*/ 	.byte	0x06
	.zero		1


	//   ....[21]....
        /*01c8*/ 	.word	0x00000840
        /*01cc*/ 	.word	0x000000ff
        /*01d0*/ 	.word	0x000000b8
        /*01d4*/ 	.short	0x0100
        /*01d6*/ 	.byte	0x06
	.zero		1


	//   ....[22]....
        /*01d8*/ 	.word	0x00001820
        /*01dc*/ 	.word	0x000000ff
        /*01e0*/ 	.word	0x00000000
        /*01e4*/ 	.short	0x010a
        /*01e6*/ 	.byte	0x08
	.zero		1


	//   ....[23]....
        /*01e8*/ 	.word	0x000018c0
        /*01ec*/ 	.word	0x000000ff
        /*01f0*/ 	.word	0x00000000
        /*01f4*/ 	.short	0x010a
        /*01f6*/ 	.byte	0x08
	.zero		1


	//   ....[24]....
        /*01f8*/ 	.word	0x00001a60
        /*01fc*/ 	.word	0x0000000e
        /*0200*/ 	.word	0x00000000
        /*0204*/ 	.short	0x0101
        /*0206*/ 	.byte	0x3f
	.zero		1


	//   ....[25]....
        /*0208*/ 	.word	0x0000bfd0
        /*020c*/ 	.word	0x00000017
        /*0210*/ 	.word	0x00000050
        /*0214*/ 	.short	0x010a
        /*0216*/ 	.byte	0x3f
	.zero		1


	//   ....[26]....
        /*0218*/ 	.word	0x0000c3f0
        /*021c*/ 	.word	0x00000005
        /*0220*/ 	.word	0x000000b8
        /*0224*/ 	.short	0x0101
        /*0226*/ 	.byte	0x3f
	.zero		1


	//   ....[27]....
        /*0228*/ 	.word	0x0000cb30
        /*022c*/ 	.word	0x00000005
        /*0230*/ 	.word	0x00000000
        /*0234*/ 	.short	0x010a
        /*0236*/ 	.byte	0x3f
	.zero		1


	//   ....[28]....
        /*0238*/ 	.word	0x0000cbb0
        /*023c*/ 	.word	0x00000007
        /*0240*/ 	.word	0x00000000
        /*0244*/ 	.short	0x010a
        /*0246*/ 	.byte	0x3f
	.zero		1


	//   ....[29]....
        /*0248*/ 	.word	0x0000cc40
        /*024c*/ 	.word	0x00000006
        /*0250*/ 	.word	0x00000000
        /*0254*/ 	.short	0x010a
        /*0256*/ 	.byte	0x3f
	.zero		1


	//   ....[30]....
        /*0258*/ 	.word	0x0000ccd0
        /*025c*/ 	.word	0x00000009
        /*0260*/ 	.word	0x00000000
        /*0264*/ 	.short	0x010a
        /*0266*/ 	.byte	0x3f
	.zero		1


	//   ....[31]....
        /*0268*/ 	.word	0x0000cd60
        /*026c*/ 	.word	0x00000006
        /*0270*/ 	.word	0x00000000
        /*0274*/ 	.short	0x010a
        /*0276*/ 	.byte	0x3f
	.zero		1


	//   ....[32]....
        /*0278*/ 	.word	0x0000cdf0
        /*027c*/ 	.word	0x00000009
        /*0280*/ 	.word	0x00000000
        /*0284*/ 	.short	0x010a
        /*0286*/ 	.byte	0x3f
	.zero		1


	//   ....[33]....
        /*0288*/ 	.word	0x0000ce80
        /*028c*/ 	.word	0x00000006
        /*0290*/ 	.word	0x00000000
        /*0294*/ 	.short	0x010a
        /*0296*/ 	.byte	0x3f
	.zero		1


	//   ....[34]....
        /*0298*/ 	.word	0x0000cf10
        /*029c*/ 	.word	0x00000009
        /*02a0*/ 	.word	0x00000000
        /*02a4*/ 	.short	0x010a
        /*02a6*/ 	.byte	0x3f
	.zero		1


	//   ....[35]....
        /*02a8*/ 	.word	0x0000cfa0
        /*02ac*/ 	.word	0x00000006
        /*02b0*/ 	.word	0x00000000
        /*02b4*/ 	.short	0x010a
        /*02b6*/ 	.byte	0x3f
	.zero		1


	//   ....[36]....
        /*02b8*/ 	.word	0x0000d030
        /*02bc*/ 	.word	0x00000003
        /*02c0*/ 	.word	0x00000000
        /*02c4*/ 	.short	0x010a
        /*02c6*/ 	.byte	0x3f
	.zero		1


	//   ....[37]....
        /*02c8*/ 	.word	0x0000d0a0
        /*02cc*/ 	.word	0x0000000f
        /*02d0*/ 	.word	0x00000000
        /*02d4*/ 	.short	0x010a
        /*02d6*/ 	.byte	0x3f
	.zero		1


	//   ....[38]....
        /*02d8*/ 	.word	0x0000d170
        /*02dc*/ 	.word	0x00000017
        /*02e0*/ 	.word	0x00000050
        /*02e4*/ 	.short	0x010a
        /*02e6*/ 	.byte	0x3f
	.zero		1


	//   ....[39]....
        /*02e8*/ 	.word	0x0000d240
        /*02ec*/ 	.word	0x00000005
        /*02f0*/ 	.word	0x00000000
        /*02f4*/ 	.short	0x010a
        /*02f6*/ 	.byte	0x3f
	.zero		1


	//   ....[40]....
        /*02f8*/ 	.word	0x0000d290
        /*02fc*/ 	.word	0x00000007
        /*0300*/ 	.word	0x00000000
        /*0304*/ 	.short	0x010a
        /*0306*/ 	.byte	0x3f
	.zero		1


	//   ....[41]....
        /*0308*/ 	.word	0x0000d2e0
        /*030c*/ 	.word	0x00000006
        /*0310*/ 	.word	0x00000000
        /*0314*/ 	.short	0x010a
        /*0316*/ 	.byte	0x3f
	.zero		1


	//   ....[42]....
        /*0318*/ 	.word	0x0000d330
        /*031c*/ 	.word	0x00000009
        /*0320*/ 	.word	0x00000000
        /*0324*/ 	.short	0x010a
        /*0326*/ 	.byte	0x3f
	.zero		1


	//   ....[43]....
        /*0328*/ 	.word	0x0000d380
        /*032c*/ 	.word	0x00000006
        /*0330*/ 	.word	0x00000000
        /*0334*/ 	.short	0x010a
        /*0336*/ 	.byte	0x3f
	.zero		1


	//   ....[44]....
        /*0338*/ 	.word	0x0000d3d0
        /*033c*/ 	.word	0x00000009
        /*0340*/ 	.word	0x00000000
        /*0344*/ 	.short	0x010a
        /*0346*/ 	.byte	0x3f
	.zero		1


	//   ....[45]....
        /*0348*/ 	.word	0x0000d420
        /*034c*/ 	.word	0x00000006
        /*0350*/ 	.word	0x00000000
        /*0354*/ 	.short	0x010a
        /*0356*/ 	.byte	0x3f
	.zero		1


	//   ....[46]....
        /*0358*/ 	.word	0x0000d470
        /*035c*/ 	.word	0x00000009
        /*0360*/ 	.word	0x00000000
        /*0364*/ 	.short	0x010a
        /*0366*/ 	.byte	0x3f
	.zero		1


	//   ....[47]....
        /*0368*/ 	.word	0x0000d4c0
        /*036c*/ 	.word	0x00000006
        /*0370*/ 	.word	0x00000000
        /*0374*/ 	.short	0x010a
        /*0376*/ 	.byte	0x3f
	.zero		1


	//----- nvinfo : EIATTR_NUM_MBARRIERS
	.align		4
.L_28:
        /*0378*/ 	.byte	0x03, 0x38
        /*037a*/ 	.short	0x0016


	//----- nvinfo : EIATTR_EXIT_INSTR_OFFSETS
	.align		4
        /*037c*/ 	.byte	0x04, 0x1c
        /*037e*/ 	.short	(.L_30 - .L_29)


	//   ....[0]....
.L_29:
        /*0380*/ 	.word	0x000009f0


	//   ....[1]....
        /*0384*/ 	.word	0x000011e0


	//   ....[2]....
        /*0388*/ 	.word	0x0000b6b0


	//   ....[3]....
        /*038c*/ 	.word	0x0000bc10


	//   ....[4]....
        /*0390*/ 	.word	0x0000d080


	//----- nvinfo : EIATTR_MAX_THREADS
	.align		4
.L_30:
        /*0394*/ 	.byte	0x04, 0x05
        /*0396*/ 	.short	(.L_32 - .L_31)
.L_31:
        /*0398*/ 	.word	0x00000180
        /*039c*/ 	.word	0x00000001
        /*03a0*/ 	.word	0x00000001


	//----- nvinfo : EIATTR_CRS_STACK_SIZE
	.align		4
.L_32:
        /*03a4*/ 	.byte	0x04, 0x1e
        /*03a6*/ 	.short	(.L_34 - .L_33)
.L_33:
        /*03a8*/ 	.word	0x00000000


	//----- nvinfo : EIATTR_CBANK_PARAM_SIZE
	.align		4
.L_34:
        /*03ac*/ 	.byte	0x03, 0x19
        /*03ae*/ 	.short	0x0570


	//----- nvinfo : EIATTR_PARAM_CBANK
	.align		4
        /*03b0*/ 	.byte	0x04, 0x0a
        /*03b2*/ 	.short	(.L_36 - .L_35)
	.align		4
.L_35:
        /*03b4*/ 	.word	index@(.nv.constant0._ZN7cutlass13device_kernelINS_4gemm6kernel13GemmUniversalIN4cute5tupleIJiiiiEEENS1_10collective13CollectiveMmaINS1_40MainloopSm90TmaGmmaWarpSpecializedSparseILi10ENS5_IJNS4_1CILi1EEENSA_ILi2EEESB_EEENS1_35KernelTmaWarpSpecializedCooperativeEEENS5_IJNSA_ILi128EEENSA_ILi256EEENSA_ILi64EEEEEEaNS5_IJNS4_6LayoutINS5_IJiNS5_IJSC_iEEEiEEENS5_IJlNS5_IJSB_SC_EEElEEEEENSK_INS5_IJNS5_IJSI_iEEESQ_iEEENS5_IJNS5_IJSI_NSA_ILi4096EEEEEENS5_IJSB_lEEElEEEEEEEEaNS5_IJlSB_lEEENS4_8TiledMMAINS4_8MMA_AtomIJNS4_4SM904GMMA6SPARSE28GMMA_64x256x64_S32S8S8_SS_TNILNS12_9SparseSelE0EEEEEENSK_INS5_IJSC_SB_SB_EEENS5_IJSB_NSA_ILi0EEES19_EEEEENS5_IJNS4_10UnderscoreES1C_S1C_EEEEENS4_23SM90_TMA_LOAD_MULTICASTENS4_14ComposedLayoutINS4_7SwizzleILi1ELi4ELi3EEENS4_25smem_sparse_ptr_flag_bitsILi2ELi8EEENSK_INS5_IJNS5_IJSB_NSA_ILi8EEEEEENS5_IJSC_NSA_ILi32EEEEEEEEENS5_IJNS5_IJS19_SI_EEESN_EEEEEEEvNS4_8identityENS4_13SM90_TMA_LOADENS1G_INS1H_ILi2ELi4ELi3EEENS4_18smem_ptr_flag_bitsILi8EEENSK_INS5_IJS1L_SI_EEENS5_IJSI_SB_EEEEEEEvS1U_EENS_8epilogue10collective6detail29Sm90TmaWarpSpecializedAdapterINS25_15DefaultEpilogueIiNS5_IJSB_llEEES29_NS24_6thread17LinearCombinationIiLi1EiiLNS2A_9ScaleType4KindE0ELNS_15FloatRoundStyleE2EiEENS1_15EpilogueDefaultEEEEEvvEEEEvNT_6ParamsE)
        /*03b8*/ 	.short	0x0210
        /*03ba*/ 	.short	0x0570


	//----- nvinfo : EIATTR_SW_WAR
	.align		4
.L_36:
        /*03bc*/ 	.byte	0x04, 0x36
        /*03be*/ 	.short	(.L_38 - .L_37)
.L_37:
        /*03c0*/ 	.word	0x00000008
.L_38:


//--------------------- .nv.callgraph             --------------------------
	.section	.nv.callgraph,"",@"SHT_CUDA_CALLGRAPH"
	.align	4
	.sectionentsize	8
	.align		4
        /*0000*/ 	.word	0x00000000
	.align		4
        /*0004*/ 	.word	0xffffffff
	.align		4
        /*0008*/ 	.word	0x00000000
	.align		4
        /*000c*/ 	.word	0xfffffffe
	.align		4
        /*0010*/ 	.word	0x00000000
	.align		4
        /*0014*/ 	.word	0xfffffffd
	.align		4
        /*0018*/ 	.word	0x00000000
	.align		4
        /*001c*/ 	.word	0xfffffffc


//--------------------- .nv.constant4             --------------------------
	.section	.nv.constant4,"a",@progbits
	.align	8
	.align		8
.nv.constant4:
        /*0000*/ 	.dword	_ZN39_INTERNAL_b8aca057_4_k_cu_3357d898_29204cuda3std3__45__cpo5beginE
	.align		8
        /*0008*/ 	.dword	_ZN39_INTERNAL_b8aca057_4_k_cu_3357d898_29204cuda3std3__45__cpo3endE
	.align		8
        /*0010*/ 	.dword	_ZN39_INTERNAL_b8aca057_4_k_cu_3357d898_29204cuda3std3__45__cpo6cbeginE
	.align		8
        /*0018*/ 	.dword	_ZN39_INTERNAL_b8aca057_4_k_cu_3357d898_29204cuda3std3__45__cpo4cendE
	.align		8
        /*0020*/ 	.dword	_ZN39_INTERNAL_b8aca057_4_k_cu_3357d898_29204cuda3std3__441_GLOBAL__N__b8aca057_4_k_cu_3357d898_29206ignoreE
	.align		8
        /*0028*/ 	.dword	_ZN39_INTERNAL_b8aca057_4_k_cu_3357d898_29204cuda3std3__419piecewise_constructE
	.align		8
        /*0030*/ 	.dword	_ZN39_INTERNAL_b8aca057_4_k_cu_3357d898_29204cuda3std3__48in_placeE
	.align		8
        /*0038*/ 	.dword	_ZN39_INTERNAL_b8aca057_4_k_cu_3357d898_29204cuda3std6ranges3__45__cpo4swapE
	.align		8
        /*0040*/ 	.dword	_ZN39_INTERNAL_b8aca057_4_k_cu_3357d898_29204cuda3std6ranges3__45__cpo9iter_moveE
	.align		8
        /*0048*/ 	.dword	_ZN39_INTERNAL_b8aca057_4_k_cu_3357d898_29204cute7productE
	.align		8
        /*0050*/ 	.dword	_ZN39_INTERNAL_b8aca057_4_k_cu_3357d898_29204cute1_E


//--------------------- .text._ZN7cutlass13device_kernelINS_4gemm6kernel13GemmUniversalIN4cute5tupleIJiiiiEEENS1_10collective13CollectiveMmaINS1_40MainloopSm90TmaGmmaWarpSpecializedSparseILi10ENS5_IJNS4_1CILi1EEENSA_ILi2EEESB_EEENS1_35KernelTmaWarpSpecializedCooperativeEEENS5_IJNSA_ILi128EEENSA_ILi256EEENSA_ILi64EEEEEEaNS5_IJNS4_6LayoutINS5_IJiNS5_IJSC_iEEEiEEENS5_IJlNS5_IJSB_SC_EEElEEEEENSK_INS5_IJNS5_IJSI_iEEESQ_iEEENS5_IJNS5_IJSI_NSA_ILi4096EEEEEENS5_IJSB_lEEElEEEEEEEEaNS5_IJlSB_lEEENS4_8TiledMMAINS4_8MMA_AtomIJNS4_4SM904GMMA6SPARSE28GMMA_64x256x64_S32S8S8_SS_TNILNS12_9SparseSelE0EEEEEENSK_INS5_IJSC_SB_SB_EEENS5_IJSB_NSA_ILi0EEES19_EEEEENS5_IJNS4_10UnderscoreES1C_S1C_EEEEENS4_23SM90_TMA_LOAD_MULTICASTENS4_14ComposedLayoutINS4_7SwizzleILi1ELi4ELi3EEENS4_25smem_sparse_ptr_flag_bitsILi2ELi8EEENSK_INS5_IJNS5_IJSB_NSA_ILi8EEEEEENS5_IJSC_NSA_ILi32EEEEEEEEENS5_IJNS5_IJS19_SI_EEESN_EEEEEEEvNS4_8identityENS4_13SM90_TMA_LOADENS1G_INS1H_ILi2ELi4ELi3EEENS4_18smem_ptr_flag_bitsILi8EEENSK_INS5_IJS1L_SI_EEENS5_IJSI_SB_EEEEEEEvS1U_EENS_8epilogue10collective6detail29Sm90TmaWarpSpecializedAdapterINS25_15DefaultEpilogueIiNS5_IJSB_llEEES29_NS24_6thread17LinearCombinationIiLi1EiiLNS2A_9ScaleType4KindE0ELNS_15FloatRoundStyleE2EiEENS1_15EpilogueDefaultEEEEEvvEEEEvNT_6ParamsE --------------------------
	.section	.text._ZN7cutlass13device_kernelINS_4gemm6kernel13GemmUniversalIN4cute5tupleIJiiiiEEENS1_10collective13CollectiveMmaINS1_40MainloopSm90TmaGmmaWarpSpecializedSparseILi10ENS5_IJNS4_1CILi1EEENSA_ILi2EEESB_EEENS1_35KernelTmaWarpSpecializedCooperativeEEENS5_IJNSA_ILi128EEENSA_ILi256EEENSA_ILi64EEEEEEaNS5_IJNS4_6LayoutINS5_IJiNS5_IJSC_iEEEiEEENS5_IJlNS5_IJSB_SC_EEElEEEEENSK_INS5_IJNS5_IJSI_iEEESQ_iEEENS5_IJNS5_IJSI_NSA_ILi4096EEEEEENS5_IJSB_lEEElEEEEEEEEaNS5_IJlSB_lEEENS4_8TiledMMAINS4_8MMA_AtomIJNS4_4SM904GMMA6SPARSE28GMMA_64x256x64_S32S8S8_SS_TNILNS12_9SparseSelE0EEEEEENSK_INS5_IJSC_SB_SB_EEENS5_IJSB_NSA_ILi0EEES19_EEEEENS5_IJNS4_10UnderscoreES1C_S1C_EEEEENS4_23SM90_TMA_LOAD_MULTICASTENS4_14ComposedLayoutINS4_7SwizzleILi1ELi4ELi3EEENS4_25smem_sparse_ptr_flag_bitsILi2ELi8EEENSK_INS5_IJNS5_IJSB_NSA_ILi8EEEEEENS5_IJSC_NSA_ILi32EEEEEEEEENS5_IJNS5_IJS19_SI_EEESN_EEEEEEEvNS4_8identityENS4_13SM90_TMA_LOADENS1G_INS1H_ILi2ELi4ELi3EEENS4_18smem_ptr_flag_bitsILi8EEENSK_INS5_IJS1L_SI_EEENS5_IJSI_SB_EEEEEEEvS1U_EENS_8epilogue10collective6detail29Sm90TmaWarpSpecializedAdapterINS25_15DefaultEpilogueIiNS5_IJSB_llEEES29_NS24_6thread17LinearCombinationIiLi1EiiLNS2A_9ScaleType4KindE0ELNS_15FloatRoundStyleE2EiEENS1_15EpilogueDefaultEEEEEvvEEEEvNT_6ParamsE,"ax",@progbits
	.align	128
.text._ZN7cutlass13device_kernelINS_4gemm6kernel13GemmUniversalIN4cute5tupleIJiiiiEEENS1_10collective13CollectiveMmaINS1_40MainloopSm90TmaGmmaWarpSpecializedSparseILi10ENS5_IJNS4_1CILi1EEENSA_ILi2EEESB_EEENS1_35KernelTmaWarpSpecializedCooperativeEEENS5_IJNSA_ILi128EEENSA_ILi256EEENSA_ILi64EEEEEEaNS5_IJNS4_6LayoutINS5_IJiNS5_IJSC_iEEEiEEENS5_IJlNS5_IJSB_SC_EEElEEEEENSK_INS5_IJNS5_IJSI_iEEESQ_iEEENS5_IJNS5_IJSI_NSA_ILi4096EEEEEENS5_IJSB_lEEElEEEEEEEEaNS5_IJlSB_lEEENS4_8TiledMMAINS4_8MMA_AtomIJNS4_4SM904GMMA6SPARSE28GMMA_64x256x64_S32S8S8_SS_TNILNS12_9SparseSelE0EEEEEENSK_INS5_IJSC_SB_SB_EEENS5_IJSB_NSA_ILi0EEES19_EEEEENS5_IJNS4_10UnderscoreES1C_S1C_EEEEENS4_23SM90_TMA_LOAD_MULTICASTENS4_14ComposedLayoutINS4_7SwizzleILi1ELi4ELi3EEENS4_25smem_sparse_ptr_flag_bitsILi2ELi8EEENSK_INS5_IJNS5_IJSB_NSA_ILi8EEEEEENS5_IJSC_NSA_ILi32EEEEEEEEENS5_IJNS5_IJS19_SI_EEESN_EEEEEEEvNS4_8identityENS4_13SM90_TMA_LOADENS1G_INS1H_ILi2ELi4ELi3EEENS4_18smem_ptr_flag_bitsILi8EEENSK_INS5_IJS1L_SI_EEENS5_IJSI_SB_EEEEEEEvS1U_EENS_8epilogue10collective6detail29Sm90TmaWarpSpecializedAdapterINS25_15DefaultEpilogueIiNS5_IJSB_llEEES29_NS24_6thread17LinearCombinationIiLi1EiiLNS2A_9ScaleType4KindE0ELNS_15FloatRoundStyleE2EiEENS1_15EpilogueDefaultEEEEEvvEEEEvNT_6ParamsE:
        .type           _ZN7cutlass13device_kernelINS_4gemm6kernel13GemmUniversalIN4cute5tupleIJiiiiEEENS1_10collective13CollectiveMmaINS1_40MainloopSm90TmaGmmaWarpSpecializedSparseILi10ENS5_IJNS4_1CILi1EEENSA_ILi2EEESB_EEENS1_35KernelTmaWarpSpecializedCooperativeEEENS5_IJNSA_ILi128EEENSA_ILi256EEENSA_ILi64EEEEEEaNS5_IJNS4_6LayoutINS5_IJiNS5_IJSC_iEEEiEEENS5_IJlNS5_IJSB_SC_EEElEEEEENSK_INS5_IJNS5_IJSI_iEEESQ_iEEENS5_IJNS5_IJSI_NSA_ILi4096EEEEEENS5_IJSB_lEEElEEEEEEEEaNS5_IJlSB_lEEENS4_8TiledMMAINS4_8MMA_AtomIJNS4_4SM904GMMA6SPARSE28GMMA_64x256x64_S32S8S8_SS_TNILNS12_9SparseSelE0EEEEEENSK_INS5_IJSC_SB_SB_EEENS5_IJSB_NSA_ILi0EEES19_EEEEENS5_IJNS4_10UnderscoreES1C_S1C_EEEEENS4_23SM90_TMA_LOAD_MULTICASTENS4_14ComposedLayoutINS4_7SwizzleILi1ELi4ELi3EEENS4_25smem_sparse_ptr_flag_bitsILi2ELi8EEENSK_INS5_IJNS5_IJSB_NSA_ILi8EEEEEENS5_IJSC_NSA_ILi32EEEEEEEEENS5_IJNS5_IJS19_SI_EEESN_EEEEEEEvNS4_8identityENS4_13SM90_TMA_LOADENS1G_INS1H_ILi2ELi4ELi3EEENS4_18smem_ptr_flag_bitsILi8EEENSK_INS5_IJS1L_SI_EEENS5_IJSI_SB_EEEEEEEvS1U_EENS_8epilogue10collective6detail29Sm90TmaWarpSpecializedAdapterINS25_15DefaultEpilogueIiNS5_IJSB_llEEES29_NS24_6thread17LinearCombinationIiLi1EiiLNS2A_9ScaleType4KindE0ELNS_15FloatRoundStyleE2EiEENS1_15EpilogueDefaultEEEEEvvEEEEvNT_6ParamsE,@function
        .size           _ZN7cutlass13device_kernelINS_4gemm6kernel13GemmUniversalIN4cute5tupleIJiiiiEEENS1_10collective13CollectiveMmaINS1_40MainloopSm90TmaGmmaWarpSpecializedSparseILi10ENS5_IJNS4_1CILi1EEENSA_ILi2EEESB_EEENS1_35KernelTmaWarpSpecializedCooperativeEEENS5_IJNSA_ILi128EEENSA_ILi256EEENSA_ILi64EEEEEEaNS5_IJNS4_6LayoutINS5_IJiNS5_IJSC_iEEEiEEENS5_IJlNS5_IJSB_SC_EEElEEEEENSK_INS5_IJNS5_IJSI_iEEESQ_iEEENS5_IJNS5_IJSI_NSA_ILi4096EEEEEENS5_IJSB_lEEElEEEEEEEEaNS5_IJlSB_lEEENS4_8TiledMMAINS4_8MMA_AtomIJNS4_4SM904GMMA6SPARSE28GMMA_64x256x64_S32S8S8_SS_TNILNS12_9SparseSelE0EEEEEENSK_INS5_IJSC_SB_SB_EEENS5_IJSB_NSA_ILi0EEES19_EEEEENS5_IJNS4_10UnderscoreES1C_S1C_EEEEENS4_23SM90_TMA_LOAD_MULTICASTENS4_14ComposedLayoutINS4_7SwizzleILi1ELi4ELi3EEENS4_25smem_sparse_ptr_flag_bitsILi2ELi8EEENSK_INS5_IJNS5_IJSB_NSA_ILi8EEEEEENS5_IJSC_NSA_ILi32EEEEEEEEENS5_IJNS5_IJS19_SI_EEESN_EEEEEEEvNS4_8identityENS4_13SM90_TMA_LOADENS1G_INS1H_ILi2ELi4ELi3EEENS4_18smem_ptr_flag_bitsILi8EEENSK_INS5_IJS1L_SI_EEENS5_IJSI_SB_EEEEEEEvS1U_EENS_8epilogue10collective6detail29Sm90TmaWarpSpecializedAdapterINS25_15DefaultEpilogueIiNS5_IJSB_llEEES29_NS24_6thread17LinearCombinationIiLi1EiiLNS2A_9ScaleType4KindE0ELNS_15FloatRoundStyleE2EiEENS1_15EpilogueDefaultEEEEEvvEEEEvNT_6ParamsE,(.L_x_329 - _ZN7cutlass13device_kernelINS_4gemm6kernel13GemmUniversalIN4cute5tupleIJiiiiEEENS1_10collective13CollectiveMmaINS1_40MainloopSm90TmaGmmaWarpSpecializedSparseILi10ENS5_IJNS4_1CILi1EEENSA_ILi2EEESB_EEENS1_35KernelTmaWarpSpecializedCooperativeEEENS5_IJNSA_ILi128EEENSA_ILi256EEENSA_ILi64EEEEEEaNS5_IJNS4_6LayoutINS5_IJiNS5_IJSC_iEEEiEEENS5_IJlNS5_IJSB_SC_EEElEEEEENSK_INS5_IJNS5_IJSI_iEEESQ_iEEENS5_IJNS5_IJSI_NSA_ILi4096EEEEEENS5_IJSB_lEEElEEEEEEEEaNS5_IJlSB_lEEENS4_8TiledMMAINS4_8MMA_AtomIJNS4_4SM904GMMA6SPARSE28GMMA_64x256x64_S32S8S8_SS_TNILNS12_9SparseSelE0EEEEEENSK_INS5_IJSC_SB_SB_EEENS5_IJSB_NSA_ILi0EEES19_EEEEENS5_IJNS4_10UnderscoreES1C_S1C_EEEEENS4_23SM90_TMA_LOAD_MULTICASTENS4_14ComposedLayoutINS4_7SwizzleILi1ELi4ELi3EEENS4_25smem_sparse_ptr_flag_bitsILi2ELi8EEENSK_INS5_IJNS5_IJSB_NSA_ILi8EEEEEENS5_IJSC_NSA_ILi32EEEEEEEEENS5_IJNS5_IJS19_SI_EEESN_EEEEEEEvNS4_8identityENS4_13SM90_TMA_LOADENS1G_INS1H_ILi2ELi4ELi3EEENS4_18smem_ptr_flag_bitsILi8EEENSK_INS5_IJS1L_SI_EEENS5_IJSI_SB_EEEEEEEvS1U_EENS_8epilogue10collective6detail29Sm90TmaWarpSpecializedAdapterINS25_15DefaultEpilogueIiNS5_IJSB_llEEES29_NS24_6thread17LinearCombinationIiLi1EiiLNS2A_9ScaleType4KindE0ELNS_15FloatRoundStyleE2EiEENS1_15EpilogueDefaultEEEEEvvEEEEvNT_6ParamsE)
        .other          _ZN7cutlass13device_kernelINS_4gemm6kernel13GemmUniversalIN4cute5tupleIJiiiiEEENS1_10collective13CollectiveMmaINS1_40MainloopSm90TmaGmmaWarpSpecializedSparseILi10ENS5_IJNS4_1CILi1EEENSA_ILi2EEESB_EEENS1_35KernelTmaWarpSpecializedCooperativeEEENS5_IJNSA_ILi128EEENSA_ILi256EEENSA_ILi64EEEEEEaNS5_IJNS4_6LayoutINS5_IJiNS5_IJSC_iEEEiEEENS5_IJlNS5_IJSB_SC_EEElEEEEENSK_INS5_IJNS5_IJSI_iEEESQ_iEEENS5_IJNS5_IJSI_NSA_ILi4096EEEEEENS5_IJSB_lEEElEEEEEEEEaNS5_IJlSB_lEEENS4_8TiledMMAINS4_8MMA_AtomIJNS4_4SM904GMMA6SPARSE28GMMA_64x256x64_S32S8S8_SS_TNILNS12_9SparseSelE0EEEEEENSK_INS5_IJSC_SB_SB_EEENS5_IJSB_NSA_ILi0EEES19_EEEEENS5_IJNS4_10UnderscoreES1C_S1C_EEEEENS4_23SM90_TMA_LOAD_MULTICASTENS4_14ComposedLayoutINS4_7SwizzleILi1ELi4ELi3EEENS4_25smem_sparse_ptr_flag_bitsILi2ELi8EEENSK_INS5_IJNS5_IJSB_NSA_ILi8EEEEEENS5_IJSC_NSA_ILi32EEEEEEEEENS5_IJNS5_IJS19_SI_EEESN_EEEEEEEvNS4_8identityENS4_13SM90_TMA_LOADENS1G_INS1H_ILi2ELi4ELi3EEENS4_18smem_ptr_flag_bitsILi8EEENSK_INS5_IJS1L_SI_EEENS5_IJSI_SB_EEEEEEEvS1U_EENS_8epilogue10collective6detail29Sm90TmaWarpSpecializedAdapterINS25_15DefaultEpilogueIiNS5_IJSB_llEEES29_NS24_6thread17LinearCombinationIiLi1EiiLNS2A_9ScaleType4KindE0ELNS_15FloatRoundStyleE2EiEENS1_15EpilogueDefaultEEEEEvvEEEEvNT_6ParamsE,@"STO_CUDA_ENTRY STV_DEFAULT"
_ZN7cutlass13device_kernelINS_4gemm6kernel13GemmUniversalIN4cute5tupleIJiiiiEEENS1_10collective13CollectiveMmaINS1_40MainloopSm90TmaGmmaWarpSpecializedSparseILi10ENS5_IJNS4_1CILi1EEENSA_ILi2EEESB_EEENS1_35KernelTmaWarpSpecializedCooperativeEEENS5_IJNSA_ILi128EEENSA_ILi256EEENSA_ILi64EEEEEEaNS5_IJNS4_6LayoutINS5_IJiNS5_IJSC_iEEEiEEENS5_IJlNS5_IJSB_SC_EEElEEEEENSK_INS5_IJNS5_IJSI_iEEESQ_iEEENS5_IJNS5_IJSI_NSA_ILi4096EEEEEENS5_IJSB_lEEElEEEEEEEEaNS5_IJlSB_lEEENS4_8TiledMMAINS4_8MMA_AtomIJNS4_4SM904GMMA6SPARSE28GMMA_64x256x64_S32S8S8_SS_TNILNS12_9SparseSelE0EEEEEENSK_INS5_IJSC_SB_SB_EEENS5_IJSB_NSA_ILi0EEES19_EEEEENS5_IJNS4_10UnderscoreES1C_S1C_EEEEENS4_23SM90_TMA_LOAD_MULTICASTENS4_14ComposedLayoutINS4_7SwizzleILi1ELi4ELi3EEENS4_25smem_sparse_ptr_flag_bitsILi2ELi8EEENSK_INS5_IJNS5_IJSB_NSA_ILi8EEEEEENS5_IJSC_NSA_ILi32EEEEEEEEENS5_IJNS5_IJS19_SI_EEESN_EEEEEEEvNS4_8identityENS4_13SM90_TMA_LOADENS1G_INS1H_ILi2ELi4ELi3EEENS4_18smem_ptr_flag_bitsILi8EEENSK_INS5_IJS1L_SI_EEENS5_IJSI_SB_EEEEEEEvS1U_EENS_8epilogue10collective6detail29Sm90TmaWarpSpecializedAdapterINS25_15DefaultEpilogueIiNS5_IJSB_llEEES29_NS24_6thread17LinearCombinationIiLi1EiiLNS2A_9ScaleType4KindE0ELNS_15FloatRoundStyleE2EiEENS1_15EpilogueDefaultEEEEEvvEEEEvNT_6ParamsE:
[----:B------:R-:W-:Y:S01]  /*0000*/  LDC R1, c[0x0][0x28] ;  /* 0x00000a00ff017b82 */ /* 0x000fe20000000800 */
[----:B------:R-:W0:Y:S01]  /*0010*/  S2R R0, SR_TID.X ;  /* 0x0000000000007919 */ /* 0x000e220000002100 */
[----:B------:R-:W-:Y:S01]  /*0020*/  ELECT P0, URZ, PT ;  /* 0x00000000003f782f */ /* 0x000fe20003800000 */
[----:B------:R-:W-:Y:S01]  /*0030*/  BSSY B0, `(.L_x_0) ;  /* 0x0000012000007945 */ /* 0x000fe20003800000 */
[--C-:B0-----:R-:W-:Y:S02]  /*0040*/  SHF.R.U32.HI R2, RZ, 0x5, R0.reuse ;  /* 0x00000005ff027819 */ /* 0x101fe40000011600 */
[----:B------:R-:W-:-:S03]  /*0050*/  SHF.R.U32.HI R6, RZ, 0x7, R0 ;  /* 0x00000007ff067819 */ /* 0x000fc60000011600 */
[----:B------:R-:W0:Y:S04]  /*0060*/  SHFL.IDX PT, R7, R2, RZ, 0x1f ;  /* 0x00001fff02077589 */ /* 0x000e2800000e0000 */
[----:B------:R1:W2:Y:S01]  /*0070*/  SHFL.IDX PT, R3, R6, RZ, 0x1f ;  /* 0x00001fff06037589 */ /* 0x0002a200000e0000 */
[----:B0-----:R-:W-:-:S13]  /*0080*/  ISETP.NE.OR P0, PT, R7, RZ, !P0 ;  /* 0x000000ff0700720c */ /* 0x001fda0004705670 */
[----:B-12---:R-:W-:Y:S05]  /*0090*/  @P0 BRA `(.L_x_1) ;  /* 0x00000000002c0947 */ /* 0x006fea0003800000 */
[----:B------:R-:W-:Y:S02]  /*00a0*/  ULDC.64 UR4, c[0x0][0x198] ;  /* 0x0000660000047ab9 */ /* 0x000fe40000000a00 */
[----:B------:R-:W-:Y:S02]  /*00b0*/  UIADD3 UR6, UP0, UR4, 0xf0, URZ ;  /* 0x000000f004067890 */ /* 0x000fe4000ff1e03f */
[----:B------:R-:W-:Y:S02]  /*00c0*/  UIADD3 UR8, UP1, UR4, 0x1f0, URZ ;  /* 0x000001f004087890 */ /* 0x000fe4000ff3e03f */
[----:B------:R-:W-:Y:S02]  /*00d0*/  UIADD3 UR4, UP2, UR4, 0x2f0, URZ ;  /* 0x000002f004047890 */ /* 0x000fe4000ff5e03f */
[----:B------:R-:W-:Y:S02]  /*00e0*/  UIADD3.X UR7, URZ, UR5, URZ, UP0, !UPT ;  /* 0x000000053f077290 */ /* 0x000fe400087fe43f */
[----:B------:R-:W-:-:S02]  /*00f0*/  UIADD3.X UR9, URZ, UR5, URZ, UP1, !UPT ;  /* 0x000000053f097290 */ /* 0x000fc40008ffe43f */
[----:B------:R-:W-:-:S05]  /*0100*/  UIADD3.X UR5, URZ, UR5, URZ, UP2, !UPT ;  /* 0x000000053f057290 */ /* 0x000fca00097fe43f */
[----:B------:R0:W-:Y:S02]  /*0110*/  UTMACCTL.PF [UR6] ;  /* 0x00000000060079b9 */ /* 0x0001e40008040000 */
[----:B------:R0:W-:Y:S02]  /*0120*/  UTMACCTL.PF [UR8] ;  /* 0x00000000080079b9 */ /* 0x0001e40008040000 */
[----:B------:R0:W-:Y:S02]  /*0130*/  UTMACCTL.PF [UR4] ;  /* 0x00000000040079b9 */ /* 0x0001e40008040000 */
[----:B0-----:R-:W-:Y:S01]  /*0140*/  NOP ;  /* 0x0000000000007918 */ /* 0x001fe20000000000 */
.L_x_1:
[----:B------:R-:W-:Y:S05]  /*0150*/  BSYNC B0 ;  /* 0x0000000000007941 */ /* 0x000fea0003800000 */
.L_x_0:
[----:B------:R-:W0:Y:S02]  /*0160*/  SHFL.IDX PT, R4, R2, RZ, 0x1f ;  /* 0x00001fff02047589 */ /* 0x000e2400000e0000 */
[----:B0-----:R-:W-:-:S13]  /*0170*/  ISETP.NE.AND P0, PT, R4, RZ, PT ;  /* 0x000000ff0400720c */ /* 0x001fda0003f05270 */
[----:B------:R-:W-:Y:S05]  /*0180*/  @P0 BRA `(.L_x_2) ;  /* 0x0000000000940947 */ /* 0x000fea0003800000 */
[----:B------:R-:W-:Y:S01]  /*0190*/  ELECT P0, URZ, PT ;  /* 0x00000000003f782f */ /* 0x000fe20003800000 */
[----:B------:R-:W-:-:S12]  /*01a0*/  BSSY B0, `(.L_x_2) ;  /* 0x0000023000007945 */ /* 0x000fd80003800000 */
[----:B------:R-:W-:Y:S05]  /*01b0*/  @!P0 BRA `(.L_x_3) ;  /* 0x0000000000848947 */ /* 0x000fea0003800000 */
[----:B------:R-:W0:Y:S01]  /*01c0*/  S2UR UR8, SR_CgaCtaId ;  /* 0x00000000000879c3 */ /* 0x000e220000008800 */
[----:B------:R-:W-:Y:S01]  /*01d0*/  UMOV UR4, 0x400 ;  /* 0x0000040000047882 */ /* 0x000fe20000000000 */
[----:B------:R-:W-:Y:S01]  /*01e0*/  UMOV UR5, 0x1 ;  /* 0x0000000100057882 */ /* 0x000fe20000000000 */
[----:B------:R-:W-:Y:S02]  /*01f0*/  UMOV UR6, 0x4 ;  /* 0x0000000400067882 */ /* 0x000fe40000000000 */
[----:B------:R-:W-:-:S04]  /*0200*/  UIADD3 UR6, -UR6, 0x100000, URZ ;  /* 0x0010000006067890 */ /* 0x000fc8000fffe13f */
[----:B------:R-:W-:Y:S02]  /*0210*/  USHF.L.U32 UR7, UR6, 0xb, URZ ;  /* 0x0000000b06077899 */ /* 0x000fe4000800063f */
[----:B------:R-:W-:Y:S02]  /*0220*/  USHF.L.U32 UR6, UR6, 0x1, URZ ;  /* 0x0000000106067899 */ /* 0x000fe4000800063f */
[----:B0-----:R-:W-:Y:S02]  /*0230*/  ULEA UR8, UR8, UR4, 0x18 ;  /* 0x0000000408087291 */ /* 0x001fe4000f8ec03f */
[----:B------:R-:W-:-:S04]  /*0240*/  UIADD3 UR4, -UR5, 0x100000, URZ ;  /* 0x0010000005047890 */ /* 0x000fc8000fffe13f */
[----:B------:R-:W-:Y:S02]  /*0250*/  USHF.L.U32 UR5, UR4, 0xb, URZ ;  /* 0x0000000b04057899 */ /* 0x000fe4000800063f */
[----:B------:R-:W-:Y:S01]  /*0260*/  USHF.L.U32 UR4, UR4, 0x1, URZ ;  /* 0x0000000104047899 */ /* 0x000fe2000800063f */
[----:B------:R-:W0:Y:S11]  /*0270*/  FENCE.VIEW.ASYNC.S ;  /* 0x00000000000073c6 */ /* 0x000e360000000000 */
[----:B0-----:R0:W1:Y:S01]  /*0280*/  SYNCS.EXCH.64 URZ, [UR8], UR4 ;  /* 0x00000004083f75b2 */ /* 0x0010620008000100 */
[----:B------:R0:W2:Y:S01]  /*0290*/  SYNCS.EXCH.64 URZ, [UR8+0x50], UR6 ;  /* 0x00005006083f75b2 */ /* 0x0000a20008000100 */
[----:B------:R0:W3:Y:S01]  /*02a0*/  SYNCS.EXCH.64 URZ, [UR8+0x8], UR4 ;  /* 0x00000804083f75b2 */ /* 0x0000e20008000100 */
[----:B------:R0:W4:Y:S01]  /*02b0*/  SYNCS.EXCH.64 URZ, [UR8+0x58], UR6 ;  /* 0x00005806083f75b2 */ /* 0x0001220008000100 */
[----:B------:R0:W0:Y:S01]  /*02c0*/  SYNCS.EXCH.64 URZ, [UR8+0x10], UR4 ;  /* 0x00001004083f75b2 */ /* 0x0000220008000100 */
        /* <DEDUP_REMOVED lines=15> */
[----:B------:R-:W-:Y:S01]  /*03c0*/  NOP ;  /* 0x0000000000007918 */ /* 0x000fe20000000000 */
.L_x_3:
[----:B0-----:R-:W-:Y:S05]  /*03d0*/  BSYNC B0 ;  /* 0x0000000000007941 */ /* 0x001fea0003800000 */
.L_x_2:
[----:B------:R-:W0:Y:S01]  /*03e0*/  SHFL.IDX PT, R2, R2, RZ, 0x1f ;  /* 0x00001fff02027589 */ /* 0x000e2200000e0000 */
[----:B------:R-:W-:Y:S01]  /*03f0*/  SHF.R.S32.HI R5, RZ, 0x1f, R0 ;  /* 0x0000001fff057819 */ /* 0x000fe20000011400 */
[----:B------:R-:W5:Y:S01]  /*0400*/  S2UR UR8, SR_CTAID.X ;  /* 0x00000000000879c3 */ /* 0x000f620000002500 */
[----:B------:R-:W-:Y:S01]  /*0410*/  ELECT P0, URZ, PT ;  /* 0x00000000003f782f */ /* 0x000fe20003800000 */
[----:B------:R-:W1:Y:S01]  /*0420*/  S2R R10, SR_CTAID.Y ;  /* 0x00000000000a7919 */ /* 0x000e620000002600 */
[----:B------:R-:W-:Y:S01]  /*0430*/  LEA.HI R5, R5, R0, RZ, 0x7 ;  /* 0x0000000005057211 */ /* 0x000fe200078f38ff */
[----:B------:R-:W-:Y:S01]  /*0440*/  ULDC UR4, c[0x0][0x154] ;  /* 0x0000550000047ab9 */ /* 0x000fe20000000800 */
[----:B------:R-:W-:Y:S01]  /*0450*/  SHF.R.S32.HI R13, RZ, 0x1f, R4 ;  /* 0x0000001fff0d7819 */ /* 0x000fe20000011404 */
[----:B------:R-:W-:Y:S01]  /*0460*/  NOP ;  /* 0x0000000000007918 */ /* 0x000fe20000000000 */
[----:B------:R-:W-:Y:S01]  /*0470*/  LOP3.LUT R5, R5, 0xffffff80, RZ, 0xc0, !PT ;  /* 0xffffff8005057812 */ /* 0x000fe200078ec0ff */
[----:B------:R-:W2:Y:S01]  /*0480*/  LDC R15, c[0x0][0x140] ;  /* 0x00005000ff0f7b82 */ /* 0x000ea20000000800 */
[----:B------:R-:W-:Y:S01]  /*0490*/  LEA.HI R13, R13, R4, RZ, 0x2 ;  /* 0x000000040d0d7211 */ /* 0x000fe200078f10ff */
[----:B------:R-:W-:-:S02]  /*04a0*/  NOP ;  /* 0x0000000000007918 */ /* 0x000fc40000000000 */
[----:B------:R-:W-:Y:S01]  /*04b0*/  IMAD.IADD R5, R0, 0x1, -R5 ;  /* 0x0000000100057824 */ /* 0x000fe200078e0a05 */
[----:B------:R-:W-:-:S03]  /*04c0*/  LOP3.LUT R13, R13, 0x3ffffffc, RZ, 0xc0, !PT ;  /* 0x3ffffffc0d0d7812 */ /* 0x000fc600078ec0ff */
[----:B------:R-:W3:Y:S01]  /*04d0*/  LDC R12, c[0x0][0x144] ;  /* 0x00005100ff0c7b82 */ /* 0x000ee20000000800 */
[----:B------:R-:W-:Y:S01]  /*04e0*/  SHF.R.S32.HI R8, RZ, 0x1f, R5 ;  /* 0x0000001fff087819 */ /* 0x000fe20000011405 */
[----:B------:R-:W-:Y:S01]  /*04f0*/  IMAD.IADD R4, R4, 0x1, -R13 ;  /* 0x0000000104047824 */ /* 0x000fe200078e0a0d */
[----:B------:R-:W-:Y:S02]  /*0500*/  LOP3.LUT P2, RZ, R5, 0x7, RZ, 0xc0, !PT ;  /* 0x0000000705ff7812 */ /* 0x000fe4000784c0ff */
[----:B------:R-:W-:Y:S02]  /*0510*/  LEA.HI R8, R8, R5, RZ, 0x3 ;  /* 0x0000000508087211 */ /* 0x000fe400078f18ff */
[----:B0-----:R-:W-:Y:S01]  /*0520*/  ISETP.NE.OR P0, PT, R2, RZ, !P0 ;  /* 0x000000ff0200720c */ /* 0x001fe20004705670 */
[----:B------:R-:W0:Y:S01]  /*0530*/  LDC R13, c[0x0][0x148] ;  /* 0x00005200ff0d7b82 */ /* 0x000e220000000800 */
[--C-:B------:R-:W-:Y:S02]  /*0540*/  SHF.R.S32.HI R2, RZ, 0x3, R8.reuse ;  /* 0x00000003ff027819 */ /* 0x100fe40000011408 */
[----:B------:R-:W-:-:S04]  /*0550*/  SHF.R.S32.HI R9, RZ, 0x1f, R8 ;  /* 0x0000001fff097819 */ /* 0x000fc80000011408 */
[----:B------:R-:W-:Y:S02]  /*0560*/  LEA.HI R9, R9, R2, RZ, 0x2 ;  /* 0x0000000209097211 */ /* 0x000fe400078f10ff */
[----:B--2---:R-:W-:Y:S02]  /*0570*/  ISETP.EQ.U32.AND P4, PT, R15, 0x1, PT ;  /* 0x000000010f00780c */ /* 0x004fe40003f82070 */
[----:B-1----:R-:W-:Y:S01]  /*0580*/  I2FP.F32.U32 R8, R10 ;  /* 0x0000000a00087245 */ /* 0x002fe20000201000 */
[----:B------:R-:W-:Y:S01]  /*0590*/  VOTEU.ALL UP0, P0 ;  /* 0x00000000003f7886 */ /* 0x000fe20000000000 */
[----:B------:R-:W-:Y:S01]  /*05a0*/  LOP3.LUT R9, R9, 0xfffffffc, RZ, 0xc0, !PT ;  /* 0xfffffffc09097812 */ /* 0x000fe200078ec0ff */
[----:B------:R-:W-:Y:S02]  /*05b0*/  VOTEU.ALL UP1, P0 ;  /* 0x00000000003f7886 */ /* 0x000fe40000020000 */
[----:B------:R-:W-:Y:S01]  /*05c0*/  FMUL R14, R8, UR4 ;  /* 0x00000004080e7c20 */ /* 0x000fe20008400000 */
[----:B------:R-:W1:Y:S01]  /*05d0*/  @!UP0 S2UR UR7, SR_CgaCtaId ;  /* 0x00000000000789c3 */ /* 0x000e620000008800 */
[----:B-----5:R-:W-:Y:S01]  /*05e0*/  I2FP.F32.U32 R8, UR8 ;  /* 0x0000000800087c45 */ /* 0x020fe20008201000 */
[----:B------:R-:W-:Y:S01]  /*05f0*/  ULDC UR4, c[0x0][0x150] ;  /* 0x0000540000047ab9 */ /* 0x000fe20000000800 */
[----:B------:R-:W-:Y:S01]  /*0600*/  IMAD.IADD R9, R2, 0x1, -R9 ;  /* 0x0000000102097824 */ /* 0x000fe200078e0a09 */
[----:B------:R-:W-:Y:S01]  /*0610*/  SHF.R.S32.HI R2, RZ, 0x1f, R7 ;  /* 0x0000001fff027819 */ /* 0x000fe20000011407 */
[----:B------:R-:W2:Y:S01]  /*0620*/  F2I.U32.TRUNC.NTZ R14, R14 ;  /* 0x0000000e000e7305 */ /* 0x000ea2000020f000 */
[----:B------:R-:W-:Y:S01]  /*0630*/  FMUL R8, R8, UR4 ;  /* 0x0000000408087c20 */ /* 0x000fe20008400000 */
[----:B------:R-:W-:Y:S01]  /*0640*/  IMAD R4, R4, 0x4, R9 ;  /* 0x0000000404047824 */ /* 0x000fe200078e0209 */
[----:B------:R-:W-:Y:S01]  /*0650*/  LEA.HI R2, R2, R7, RZ, 0x2 ;  /* 0x0000000702027211 */ /* 0x000fe200078f10ff */
[----:B------:R-:W-:Y:S01]  /*0660*/  UMOV UR4, 0x20 ;  /* 0x0000002000047882 */ /* 0x000fe20000000000 */
[----:B------:R-:W-:Y:S01]  /*0670*/  @!UP0 UMOV UR6, 0x400 ;  /* 0x0000040000068882 */ /* 0x000fe20000000000 */
[----:B------:R-:W-:Y:S01]  /*0680*/  IMAD.SHL.U32 R9, R4, 0x4, RZ ;  /* 0x0000000404097824 */ /* 0x000fe200078e00ff */
[----:B------:R-:W-:Y:S01]  /*0690*/  LOP3.LUT R2, R2, 0xfffffffc, RZ, 0xc0, !PT ;  /* 0xfffffffc02027812 */ /* 0x000fe200078ec0ff */
[----:B------:R-:W5:Y:S01]  /*06a0*/  F2I.U32.TRUNC.NTZ R8, R8 ;  /* 0x0000000800087305 */ /* 0x000f62000020f000 */
[----:B------:R-:W-:-:S04]  /*06b0*/  @!UP0 UIADD3 UR4, -UR4, 0x100000, URZ ;  /* 0x0010000004048890 */ /* 0x000fc8000fffe13f */
[----:B------:R-:W-:Y:S02]  /*06c0*/  @!UP0 USHF.L.U32 UR5, UR4, 0xb, URZ ;  /* 0x0000000b04058899 */ /* 0x000fe4000800063f */
[----:B------:R-:W-:Y:S01]  /*06d0*/  @!UP0 USHF.L.U32 UR4, UR4, 0x1, URZ ;  /* 0x0000000104048899 */ /* 0x000fe2000800063f */
[----:B------:R-:W-:Y:S01]  /*06e0*/  LOP3.LUT R5, R4, 0xc, R9, 0x78, !PT ;  /* 0x0000000c04057812 */ /* 0x000fe200078e7809 */
[----:B------:R-:W-:Y:S02]  /*06f0*/  IMAD.IADD R7, R7, 0x1, -R2 ;  /* 0x0000000107077824 */ /* 0x000fe400078e0a02 */
[----:B--2---:R-:W-:-:S03]  /*0700*/  IMAD.MOV R20, RZ, RZ, -R14 ;  /* 0x000000ffff147224 */ /* 0x004fc600078e0a0e */
[----:B------:R-:W-:Y:S01]  /*0710*/  ISETP.NE.AND P1, PT, R7, 0x3, PT ;  /* 0x000000030700780c */ /* 0x000fe20003f25270 */
[----:B-1----:R-:W-:Y:S01]  /*0720*/  @!UP0 ULEA UR6, UR7, UR6, 0x18 ;  /* 0x0000000607068291 */ /* 0x002fe2000f8ec03f */
[----:B0-----:R-:W-:Y:S02]  /*0730*/  IMAD R2, R13, R20, R10 ;  /* 0x000000140d027224 */ /* 0x001fe400078e020a */
[----:B------:R-:W-:Y:S01]  /*0740*/  ISETP.EQ.OR P1, PT, R7, RZ, !P1 ;  /* 0x000000ff0700720c */ /* 0x000fe20004f22670 */
[----:B------:R-:W-:Y:S01]  /*0750*/  VOTEU.ALL UP0, P0 ;  /* 0x00000000003f7886 */ /* 0x000fe20000000000 */
[----:B-----5:R-:W-:Y:S01]  /*0760*/  IMAD.MOV R9, RZ, RZ, -R8 ;  /* 0x000000ffff097224 */ /* 0x020fe200078e0a08 */
[----:B------:R-:W-:Y:S01]  /*0770*/  ISETP.LT.U32.AND P0, PT, R5, 0x2, !P2 ;  /* 0x000000020500780c */ /* 0x000fe20005701070 */
[C---:B------:R-:W-:Y:S01]  /*0780*/  VIADD R8, R3.reuse, 0xffffffff ;  /* 0xffffffff03087836 */ /* 0x040fe20000000000 */
[----:B------:R-:W-:Y:S01]  /*0790*/  ISETP.NE.AND P3, PT, R2, R5, PT ;  /* 0x000000050200720c */ /* 0x000fe20003f65270 */
[----:B---3--:R-:W-:Y:S01]  /*07a0*/  IMAD R9, R12, R9, UR8 ;  /* 0x000000080c097e24 */ /* 0x008fe2000f8e0209 */
[----:B------:R-:W-:-:S02]  /*07b0*/  ISETP.EQ.AND P1, PT, R3, RZ, P1 ;  /* 0x000000ff0300720c */ /* 0x000fc40000f22270 */
[----:B------:R-:W-:Y:S01]  /*07c0*/  ISETP.GE.U32.AND P5, PT, R8, 0x2, PT ;  /* 0x000000020800780c */ /* 0x000fe20003fa6070 */
[----:B------:R-:W0:Y:S02]  /*07d0*/  FENCE.VIEW.ASYNC.S ;  /* 0x00000000000073c6 */ /* 0x000e240000000000 */
[----:B0-----:R0:W1:Y:S01]  /*07e0*/  @!UP0 SYNCS.EXCH.64 URZ, [UR6+0xb0], UR4 ;  /* 0x0000b004063f85b2 */ /* 0x0010620008000100 */
[----:B------:R-:W-:Y:S02]  /*07f0*/  ISETP.EQ.OR P3, PT, R9, RZ, !P3 ;  /* 0x000000ff0900720c */ /* 0x000fe40005f62670 */
[----:B------:R-:W-:Y:S02]  /*0800*/  SEL R4, RZ, 0x1, !P1 ;  /* 0x00000001ff047807 */ /* 0x000fe40004800000 */
[----:B------:R-:W-:Y:S02]  /*0810*/  ISETP.NE.AND P2, PT, R3, RZ, PT ;  /* 0x000000ff0300720c */ /* 0x000fe40003f45270 */
[----:B------:R-:W-:-:S02]  /*0820*/  PLOP3.LUT P0, PT, P0, P3, PT, 0x80, 0x0 ;  /* 0x000000000000781c */ /* 0x000fc40000707070 */
[----:B------:R-:W-:Y:S01]  /*0830*/  SEL R4, R4, 0x2, P5 ;  /* 0x0000000204047807 */ /* 0x000fe20002800000 */
[----:B------:R0:W2:Y:S01]  /*0840*/  @!UP1 SYNCS.EXCH.64 URZ, [UR6+0xb8], UR4 ;  /* 0x0000b804063f95b2 */ /* 0x0000a20008000100 */
[----:B------:R-:W-:Y:S01]  /*0850*/  NOP ;  /* 0x0000000000007918 */ /* 0x000fe20000000000 */
[----:B------:R-:W-:Y:S08]  /*0860*/  @!P4 BRA `(.L_x_4) ;  /* 0x000000000008c947 */ /* 0x000ff00003800000 */
[----:B-12-4-:R-:W-:Y:S01]  /*0870*/  UCGABAR_ARV ;  /* 0x00000000000079c7 */ /* 0x016fe20008000000 */
[----:B------:R-:W-:Y:S05]  /*0880*/  BRA `(.L_x_5) ;  /* 0x0000000000047947 */ /* 0x000fea0003800000 */
.L_x_4:
[----:B-12-4-:R-:W-:Y:S01]  /*0890*/  NOP ;  /* 0x0000000000007918 */ /* 0x016fe20000000000 */
.L_x_5:
[----:B------:R-:W1:Y:S01]  /*08a0*/  LDC R2, c[0x0][0x75c] ;  /* 0x0001d700ff027b82 */ /* 0x000e620000000800 */
[----:B------:R-:W-:Y:S01]  /*08b0*/  IMAD.MOV.U32 R3, RZ, RZ, RZ ;  /* 0x000000ffff037224 */ /* 0x000fe200078e00ff */
[----:B-1----:R-:W-:Y:S01]  /*08c0*/  ISETP.NE.AND P3, PT, R2, 0x1, PT ;  /* 0x000000010200780c */ /* 0x002fe20003f65270 */
[----:B------:R-:W-:-:S12]  /*08d0*/  IMAD.U32 R2, RZ, RZ, UR8 ;  /* 0x00000008ff027e24 */ /* 0x000fd8000f8e00ff */
[----:B------:R-:W1:Y:S01]  /*08e0*/  @P3 LDC R17, c[0x0][0x10] ;  /* 0x00000400ff113b82 */ /* 0x000e620000000800 */
[----:B------:R-:W-:Y:S02]  /*08f0*/  @P3 IMAD.MOV.U32 R11, RZ, RZ, RZ ;  /* 0x000000ffff0b3224 */ /* 0x000fe400078e00ff */
[----:B------:R-:W-:-:S05]  /*0900*/  @P3 IMAD.MOV.U32 R19, RZ, RZ, RZ ;  /* 0x000000ffff133224 */ /* 0x000fca00078e00ff */
[----:B------:R-:W2:Y:S01]  /*0910*/  @!P3 LDC R15, c[0x0][0xc] ;  /* 0x00000300ff0fbb82 */ /* 0x000ea20000000800 */
[----:B-1----:R-:W-:-:S04]  /*0920*/  @P3 IMAD.WIDE.U32 R16, R17, UR8, R10 ;  /* 0x0000000811103c25 */ /* 0x002fc8000f8e000a */
[----:B--2---:R-:W-:-:S04]  /*0930*/  @!P3 IMAD.WIDE.U32 R14, R10, R15, R2 ;  /* 0x0000000f0a0eb225 */ /* 0x004fc800078e0002 */
[----:B------:R-:W-:Y:S02]  /*0940*/  @P3 IMAD.MOV.U32 R2, RZ, RZ, R16 ;  /* 0x000000ffff023224 */ /* 0x000fe400078e0010 */
[----:B------:R-:W-:Y:S02]  /*0950*/  @P3 IMAD.IADD R3, R17, 0x1, R19 ;  /* 0x0000000111033824 */ /* 0x000fe400078e0213 */
[----:B------:R-:W-:Y:S02]  /*0960*/  @!P3 IMAD.MOV.U32 R2, RZ, RZ, R14 ;  /* 0x000000ffff02b224 */ /* 0x000fe400078e000e */
[----:B------:R-:W-:Y:S01]  /*0970*/  @!P3 IMAD.MOV.U32 R3, RZ, RZ, R15 ;  /* 0x000000ffff03b224 */ /* 0x000fe200078e000f */
[----:B------:R-:W-:Y:S06]  /*0980*/  @!P4 BRA `(.L_x_6) ;  /* 0x00000000000cc947 */ /* 0x000fec0003800000 */
[----:B------:R-:W-:Y:S01]  /*0990*/  UCGABAR_WAIT ;  /* 0x0000000000007dc7 */ /* 0x000fe20008000000 */
[----:B------:R-:W-:Y:S01]  /*09a0*/  CCTL.IVALL ;  /* 0x00000000ff00798f */ /* 0x000fe20002000000 */
[----:B------:R-:W-:Y:S05]  /*09b0*/  BRA `(.L_x_7) ;  /* 0x0000000000047947 */ /* 0x000fea0003800000 */
.L_x_6:
[----:B------:R-:W-:Y:S06]  /*09c0*/  BAR.SYNC.DEFER_BLOCKING 0x0 ;  /* 0x0000000000007b1d */ /* 0x000fec0000010000 */
.L_x_7:
[----:B------:R-:W-:Y:S05]  /*09d0*/  @!P2 BRA `(.L_x_8) ;  /* 0x000000ac0038a947 */ /* 0x000fea0003800000 */
[----:B------:R-:W-:-:S13]  /*09e0*/  ISETP.GT.U32.AND P1, PT, R8, 0x1, PT ;  /* 0x000000010800780c */ /* 0x000fda0003f24070 */
[----:B0-----:R-:W-:Y:S05]  /*09f0*/  @P1 EXIT ;  /* 0x000000000000194d */ /* 0x001fea0003800000 */
[----:B------:R-:W-:Y:S01]  /*0a00*/  ULDC.64 UR4, c[0x0][0x750] ;  /* 0x0001d40000047ab9 */ /* 0x000fe20000000a00 */
[----:B------:R-:W-:Y:S01]  /*0a10*/  PRMT R14, RZ, 0x7610, R14 ;  /* 0x00007610ff0e7816 */ /* 0x000fe2000000000e */
[----:B------:R-:W-:Y:S01]  /*0a20*/  IMAD.MOV.U32 R12, RZ, RZ, -0x1 ;  /* 0xffffffffff0c7424 */ /* 0x000fe200078e00ff */
[----:B------:R-:W-:Y:S01]  /*0a30*/  ISETP.GE.U32.AND P1, PT, R2, UR4, PT ;  /* 0x0000000402007c0c */ /* 0x000fe2000bf26070 */
[----:B------:R-:W-:Y:S02]  /*0a40*/  IMAD.MOV.U32 R8, RZ, RZ, -0x1 ;  /* 0xffffffffff087424 */ /* 0x000fe400078e00ff */
[----:B------:R-:W-:Y:S01]  /*0a50*/  IMAD.MOV.U32 R7, RZ, RZ, -0x1 ;  /* 0xffffffffff077424 */ /* 0x000fe200078e00ff */
[----:B------:R-:W-:-:S13]  /*0a60*/  ISETP.GE.U32.AND.EX P1, PT, R3, UR5, PT, P1 ;  /* 0x0000000503007c0c */ /* 0x000fda000bf26110 */
[----:B------:R-:W-:Y:S05]  /*0a70*/  @P1 BRA `(.L_x_9) ;  /* 0x0000000400281947 */ /* 0x000fea0003800000 */
[----:B------:R-:W0:Y:S01]  /*0a80*/  LDC.64 R22, c[0x0][0x728] ;  /* 0x0001ca00ff167b82 */ /* 0x000e220000000a00 */
[----:B------:R-:W-:Y:S02]  /*0a90*/  IMAD.MOV.U32 R14, RZ, RZ, R2 ;  /* 0x000000ffff0e7224 */ /* 0x000fe400078e0002 */
[----:B------:R-:W-:-:S05]  /*0aa0*/  IMAD.MOV.U32 R15, RZ, RZ, R3 ;  /* 0x000000ffff0f7224 */ /* 0x000fca00078e0003 */
[----:B------:R-:W1:Y:S08]  /*0ab0*/  LDC R8, c[0x0][0x730] ;  /* 0x0001cc00ff087b82 */ /* 0x000e700000000800 */
[----:B------:R-:W2:Y:S01]  /*0ac0*/  LDC.64 R24, c[0x0][0x720] ;  /* 0x0001c800ff187b82 */ /* 0x000ea20000000a00 */
[----:B0-----:R-:W-:-:S04]  /*0ad0*/  ISETP.NE.U32.AND P1, PT, R22, RZ, PT ;  /* 0x000000ff1600720c */ /* 0x001fc80003f25070 */
[----:B------:R-:W-:-:S13]  /*0ae0*/  ISETP.NE.AND.EX P1, PT, R23, RZ, PT, P1 ;  /* 0x000000ff1700720c */ /* 0x000fda0003f25310 */
[----:B-12---:R-:W-:Y:S05]  /*0af0*/  @!P1 BRA `(.L_x_10) ;  /* 0x0000000000289947 */ /* 0x006fea0003800000 */
[----:B------:R-:W0:Y:S02]  /*0b00*/  LDC R7, c[0x0][0x734] ;  /* 0x0001cd00ff077b82 */ /* 0x000e240000000800 */
[----:B0-----:R-:W-:-:S05]  /*0b10*/  IADD3 R7, P1, R2, R7, RZ ;  /* 0x0000000702077210 */ /* 0x001fca0007f3e0ff */
[----:B------:R-:W-:-:S04]  /*0b20*/  IMAD.X R21, RZ, RZ, R3, P1 ;  /* 0x000000ffff157224 */ /* 0x000fc800008e0603 */
[----:B------:R-:W-:-:S04]  /*0b30*/  IMAD.WIDE.U32 R14, R21, R22, RZ ;  /* 0x00000016150e7225 */ /* 0x000fc800078e00ff */
[----:B------:R-:W-:-:S04]  /*0b40*/  IMAD.WIDE.U32 R16, P1, R7, R23, R14 ;  /* 0x0000001707107225 */ /* 0x000fc8000782000e */
[----:B------:R-:W-:-:S04]  /*0b50*/  IMAD.WIDE.U32 R14, R7, R22, RZ ;  /* 0x00000016070e7225 */ /* 0x000fc800078e00ff */
[----:B------:R-:W-:Y:S01]  /*0b60*/  IMAD.X R19, RZ, RZ, RZ, P1 ;  /* 0x000000ffff137224 */ /* 0x000fe200008e06ff */
[----:B------:R-:W-:Y:S01]  /*0b70*/  IADD3 RZ, P1, R15, R16, RZ ;  /* 0x000000100fff7210 */ /* 0x000fe20007f3e0ff */
[----:B------:R-:W-:-:S04]  /*0b80*/  IMAD.MOV.U32 R18, RZ, RZ, R17 ;  /* 0x000000ffff127224 */ /* 0x000fc800078e0011 */
[----:B------:R-:W-:-:S08]  /*0b90*/  IMAD.WIDE.U32.X R14, R21, R23, R18, P1 ;  /* 0x00000017150e7225 */ /* 0x000fd000008e0412 */
.L_x_10:
[----:B------:R-:W0:Y:S01]  /*0ba0*/  LDC.64 R26, c[0x0][0x740] ;  /* 0x0001d000ff1a7b82 */ /* 0x000e220000000a00 */
[--C-:B------:R-:W-:Y:S01]  /*0bb0*/  SHF.R.U64 R28, R14, R8, R15.reuse ;  /* 0x000000080e1c7219 */ /* 0x100fe2000000120f */
[----:B------:R-:W-:Y:S01]  /*0bc0*/  IMAD R30, R13, R20, R10 ;  /* 0x000000140d1e7224 */ /* 0x000fe200078e020a */
[----:B------:R-:W-:Y:S02]  /*0bd0*/  SHF.R.U32.HI R7, RZ, R8, R15 ;  /* 0x00000008ff077219 */ /* 0x000fe4000001160f */
[----:B------:R-:W-:-:S03]  /*0be0*/  IADD3 R11, P1, RZ, -R28, RZ ;  /* 0x8000001cff0b7210 */ /* 0x000fc60007f3e0ff */
[----:B------:R-:W1:Y:S02]  /*0bf0*/  LDC R12, c[0x0][0x718] ;  /* 0x0001c600ff0c7b82 */ /* 0x000e640000000800 */
[----:B------:R-:W-:Y:S02]  /*0c00*/  IMAD.X R7, RZ, RZ, ~R7, P1 ;  /* 0x000000ffff077224 */ /* 0x000fe400008e0e07 */
[----:B------:R-:W-:-:S04]  /*0c10*/  IMAD.WIDE.U32 R14, R11, R24, R2 ;  /* 0x000000180b0e7225 */ /* 0x000fc800078e0002 */
[----:B------:R-:W2:Y:S01]  /*0c20*/  LDC R18, c[0x0][0x708] ;  /* 0x0001c200ff127b82 */ /* 0x000ea20000000800 */
[----:B------:R-:W-:-:S04]  /*0c30*/  IMAD R8, R7, R24, RZ ;  /* 0x0000001807087224 */ /* 0x000fc800078e02ff */
[----:B------:R-:W-:-:S03]  /*0c40*/  IMAD R7, R11, R25, R8 ;  /* 0x000000190b077224 */ /* 0x000fc600078e0208 */
[----:B------:R-:W3:Y:S01]  /*0c50*/  LDC R19, c[0x0][0x758] ;  /* 0x0001d600ff137b82 */ /* 0x000ee20000000800 */
[----:B------:R-:W-:Y:S01]  /*0c60*/  IMAD.IADD R7, R15, 0x1, R7 ;  /* 0x000000010f077824 */ /* 0x000fe200078e0207 */
[----:B0-----:R-:W-:-:S04]  /*0c70*/  ISETP.NE.U32.AND P1, PT, R26, RZ, PT ;  /* 0x000000ff1a00720c */ /* 0x001fc80003f25070 */
[----:B------:R-:W-:Y:S02]  /*0c80*/  ISETP.NE.AND.EX P1, PT, R27, RZ, PT, P1 ;  /* 0x000000ff1b00720c */ /* 0x000fe40003f25310 */
[----:B------:R-:W0:Y:S01]  /*0c90*/  LDC R22, c[0x0][0x700] ;  /* 0x0001c000ff167b82 */ /* 0x000e220000000800 */
[-CC-:B-1----:R-:W-:Y:S02]  /*0ca0*/  SHF.R.U64 R16, R14, R12.reuse, R7.reuse ;  /* 0x0000000c0e107219 */ /* 0x182fe40000001207 */
[----:B------:R-:W-:Y:S01]  /*0cb0*/  SHF.R.U32.HI R7, RZ, R12, R7 ;  /* 0x0000000cff077219 */ /* 0x000fe20000011607 */
[----:B------:R-:W-:-:S04]  /*0cc0*/  IMAD.MOV.U32 R12, RZ, RZ, -0x1 ;  /* 0xffffffffff0c7424 */ /* 0x000fc800078e00ff */
[----:B------:R-:W1:Y:S01]  /*0cd0*/  LDC R21, c[0x0][0x748] ;  /* 0x0001d200ff157b82 */ /* 0x000e620000000800 */
[-CC-:B--2---:R-:W-:Y:S02]  /*0ce0*/  SHF.R.U64 R25, R16, R18.reuse, R7.reuse ;  /* 0x0000001210197219 */ /* 0x184fe40000001207 */
[----:B------:R-:W-:Y:S01]  /*0cf0*/  SHF.R.U32.HI R8, RZ, R18, R7 ;  /* 0x00000012ff087219 */ /* 0x000fe20000011607 */
[----:B------:R-:W-:-:S04]  /*0d00*/  IMAD.MOV.U32 R18, RZ, RZ, 0x1 ;  /* 0x00000001ff127424 */ /* 0x000fc800078e00ff */
[----:B------:R-:W2:Y:S01]  /*0d10*/  LDC R23, c[0x0][0x738] ;  /* 0x0001ce00ff177b82 */ /* 0x000ea20000000800 */
[-CC-:B---3--:R-:W-:Y:S02]  /*0d20*/  SHF.R.U64 R20, R25, R19.reuse, R8.reuse ;  /* 0x0000001319147219 */ /* 0x188fe40000001208 */
[-C--:B------:R-:W-:Y:S02]  /*0d30*/  SHF.L.U32 R7, R12, R19.reuse, RZ ;  /* 0x000000130c077219 */ /* 0x080fe400000006ff */
[----:B------:R-:W-:Y:S01]  /*0d40*/  SHF.R.U32.HI R11, RZ, R19, R8 ;  /* 0x00000013ff0b7219 */ /* 0x000fe20000011608 */
[----:B------:R-:W-:Y:S01]  /*0d50*/  IMAD.MOV.U32 R10, RZ, RZ, R20 ;  /* 0x000000ffff0a7224 */ /* 0x000fe200078e0014 */
[----:B------:R-:W-:Y:S01]  /*0d60*/  LOP3.LUT R8, RZ, R7, RZ, 0x33, !PT ;  /* 0x00000007ff087212 */ /* 0x000fe200078e33ff */
[----:B------:R-:W3:Y:S01]  /*0d70*/  LDC R24, c[0x0][0x710] ;  /* 0x0001c400ff187b82 */ /* 0x000ee20000000800 */
[----:B------:R-:W-:Y:S05]  /*0d80*/  @!P1 BRA `(.L_x_11) ;  /* 0x0000000000289947 */ /* 0x000fea0003800000 */
[----:B------:R-:W4:Y:S02]  /*0d90*/  LDC R7, c[0x0][0x74c] ;  /* 0x0001d300ff077b82 */ /* 0x000f240000000800 */
[----:B----4-:R-:W-:-:S05]  /*0da0*/  IADD3 R7, P1, R20, R7, RZ ;  /* 0x0000000714077210 */ /* 0x010fca0007f3e0ff */
        /* <DEDUP_REMOVED lines=8> */
.L_x_11:
[----:B-1----:R-:W-:Y:S01]  /*0e30*/  SHF.R.U64 R10, R10, R21, R11 ;  /* 0x000000150a0a7219 */ /* 0x002fe2000000120b */
[----:B0-----:R-:W-:Y:S01]  /*0e40*/  VIADD R11, R22, 0xffffffff ;  /* 0xffffffff160b7836 */ /* 0x001fe20000000000 */
[----:B------:R-:W-:Y:S01]  /*0e50*/  SHF.L.U32 R7, R18, R19, RZ ;  /* 0x0000001312077219 */ /* 0x000fe200000006ff */
[----:B------:R-:W-:Y:S01]  /*0e60*/  IMAD.MOV.U32 R14, RZ, RZ, 0x1 ;  /* 0x00000001ff0e7424 */ /* 0x000fe200078e00ff */
[----:B------:R-:W-:Y:S01]  /*0e70*/  LOP3.LUT R8, R25, R8, RZ, 0xc0, !PT ;  /* 0x0000000819087212 */ /* 0x000fe200078ec0ff */
[----:B------:R-:W-:Y:S01]  /*0e80*/  IMAD.MOV R12, RZ, RZ, -R10 ;  /* 0x000000ffff0c7224 */ /* 0x000fe200078e0a0a */
[----:B------:R-:W-:Y:S02]  /*0e90*/  SEL R9, R9, R30, !P3 ;  /* 0x0000001e09097207 */ /* 0x000fe40005800000 */
[----:B------:R-:W-:Y:S01]  /*0ea0*/  LOP3.LUT R11, R16, R11, RZ, 0xc0, !PT ;  /* 0x0000000b100b7212 */ /* 0x000fe200078ec0ff */
[----:B------:R-:W-:Y:S02]  /*0eb0*/  IMAD R8, R7, R10, R8 ;  /* 0x0000000a07087224 */ /* 0x000fe400078e0208 */
[----:B--2---:R-:W-:-:S02]  /*0ec0*/  IMAD R7, R12, R23, R20 ;  /* 0x000000170c077224 */ /* 0x004fc400078e0214 */
[----:B---3--:R-:W-:Y:S02]  /*0ed0*/  IMAD R9, R8, R24, R9 ;  /* 0x0000001808097224 */ /* 0x008fe400078e0209 */
[----:B------:R-:W-:Y:S02]  /*0ee0*/  IMAD R12, R7, R22, R11 ;  /* 0x00000016070c7224 */ /* 0x000fe400078e020b */
[----:B------:R-:W-:-:S03]  /*0ef0*/  IMAD.MOV.U32 R7, RZ, RZ, R28 ;  /* 0x000000ffff077224 */ /* 0x000fc600078e001c */
[----:B------:R-:W-:Y:S02]  /*0f00*/  SEL R8, R12, R9, !P3 ;  /* 0x000000090c087207 */ /* 0x000fe40005800000 */
[----:B------:R-:W-:-:S07]  /*0f10*/  SEL R12, R9, R12, !P3 ;  /* 0x0000000c090c7207 */ /* 0x000fce0005800000 */
.L_x_9:
[----:B------:R-:W-:-:S08]  /*0f20*/  NOP ;  /* 0x0000000000007918 */ /* 0x000fd00000000000 */
[----:B------:R-:W0:Y:S02]  /*0f30*/  USETMAXREG.TRY_ALLOC.CTAPOOL UP0, 0xe8 ;  /* 0x000000e8000079c8 */ /* 0x000e240008000600 */
[----:B0-----:R-:W-:-:S13]  /*0f40*/  PLOP3.LUT P1, PT, PT, PT, UP0, 0x80, 0x0 ;  /* 0x000000000000781c */ /* 0x001fda0003f2f008 */
[----:B------:R-:W-:Y:S05]  /*0f50*/  @!P1 BRA `(.L_x_9) ;  /* 0xfffffffc00f09947 */ /* 0x000fea000383ffff */
[----:B------:R-:W-:Y:S01]  /*0f60*/  ULDC.64 UR4, c[0x0][0x698] ;  /* 0x0001a60000047ab9 */ /* 0x000fe20000000a00 */
[----:B------:R-:W-:Y:S01]  /*0f70*/  ULDC.64 UR14, c[0x0][0x208] ;  /* 0x00008200000e7ab9 */ /* 0x000fe20000000a00 */
[----:B------:R-:W-:-:S04]  /*0f80*/  ISETP.NE.U32.AND P1, PT, RZ, UR4, PT ;  /* 0x00000004ff007c0c */ /* 0x000fc8000bf25070 */
[----:B------:R-:W-:-:S13]  /*0f90*/  ISETP.NE.AND.EX P1, PT, RZ, UR5, PT, P1 ;  /* 0x00000005ff007c0c */ /* 0x000fda000bf25310 */
[----:B------:R-:W-:Y:S05]  /*0fa0*/  @!P1 BRA `(.L_x_12) ;  /* 0x00000000001c9947 */ /* 0x000fea0003800000 */
[----:B------:R-:W0:Y:S02]  /*0fb0*/  LDC.64 R10, c[0x0][0x698] ;  /* 0x0001a600ff0a7b82 */ /* 0x000e240000000a00 */
[----:B0-----:R-:W2:Y:S02]  /*0fc0*/  LDG.E.64 R10, desc[UR14][R10.64] ;  /* 0x0000000e0a0a7981 */ /* 0x001ea4000c1e1b00 */
[----:B--2---:R-:W-:-:S04]  /*0fd0*/  ISETP.NE.U32.AND P1, PT, R10, RZ, PT ;  /* 0x000000ff0a00720c */ /* 0x004fc80003f25070 */
[----:B------:R-:W-:-:S13]  /*0fe0*/  ISETP.NE.AND.EX P1, PT, R11, RZ, PT, P1 ;  /* 0x000000ff0b00720c */ /* 0x000fda0003f25310 */
[----:B------:R-:W-:Y:S05]  /*0ff0*/  @!P1 BRA `(.L_x_12) ;  /* 0x0000000000089947 */ /* 0x000fea0003800000 */
[----:B------:R0:W5:Y:S01]  /*1000*/  LD.E R9, desc[UR14][R10.64] ;  /* 0x0000000e0a097980 */ /* 0x000162000c101900 */
[----:B------:R-:W-:Y:S05]  /*1010*/  BRA `(.L_x_13) ;  /* 0x0000000000207947 */ /* 0x000fea0003800000 */
.L_x_12:
[----:B------:R-:W-:Y:S02]  /*1020*/  ULDC.64 UR4, c[0x0][0x688] ;  /* 0x0001a20000047ab9 */ /* 0x000fe40000000a00 */
[----:B------:R-:W-:-:S04]  /*1030*/  ISETP.NE.U32.AND P1, PT, RZ, UR4, PT ;  /* 0x00000004ff007c0c */ /* 0x000fc8000bf25070 */
[----:B------:R-:W-:-:S13]  /*1040*/  ISETP.NE.AND.EX P1, PT, RZ, UR5, PT, P1 ;  /* 0x00000005ff007c0c */ /* 0x000fda000bf25310 */
[----:B------:R-:W-:Y:S05]  /*1050*/  @!P1 BRA `(.L_x_14) ;  /* 0x00000000000c9947 */ /* 0x000fea0003800000 */
[----:B------:R-:W0:Y:S02]  /*1060*/  LDC.64 R10, c[0x0][0x688] ;  /* 0x0001a200ff0a7b82 */ /* 0x000e240000000a00 */
[----:B0-----:R1:W5:Y:S01]  /*1070*/  LDG.E R9, desc[UR14][R10.64] ;  /* 0x0000000e0a097981 */ /* 0x001362000c1e1900 */
[----:B------:R-:W-:Y:S05]  /*1080*/  BRA `(.L_x_13) ;  /* 0x0000000000047947 */ /* 0x000fea0003800000 */
.L_x_14:
[----:B------:R-:W2:Y:S02]  /*1090*/  LDC R9, c[0x0][0x680] ;  /* 0x0001a000ff097b82 */ /* 0x000ea40000000800 */
.L_x_13:
[----:B------:R-:W-:Y:S02]  /*10a0*/  ULDC.64 UR4, c[0x0][0x6a0] ;  /* 0x0001a80000047ab9 */ /* 0x000fe40000000a00 */
[----:B------:R-:W-:-:S04]  /*10b0*/  ISETP.NE.U32.AND P1, PT, RZ, UR4, PT ;  /* 0x00000004ff007c0c */ /* 0x000fc8000bf25070 */
[----:B------:R-:W-:-:S13]  /*10c0*/  ISETP.NE.AND.EX P1, PT, RZ, UR5, PT, P1 ;  /* 0x00000005ff007c0c */ /* 0x000fda000bf25310 */
[----:B------:R-:W-:Y:S05]  /*10d0*/  @!P1 BRA `(.L_x_15) ;  /* 0x00000000001c9947 */ /* 0x000fea0003800000 */
[----:B01----:R-:W0:Y:S02]  /*10e0*/  LDC.64 R10, c[0x0][0x6a0] ;  /* 0x0001a800ff0a7b82 */ /* 0x003e240000000a00 */
[----:B0-----:R-:W3:Y:S02]  /*10f0*/  LDG.E.64 R10, desc[UR14][R10.64] ;  /* 0x0000000e0a0a7981 */ /* 0x001ee4000c1e1b00 */
[----:B---3--:R-:W-:-:S04]  /*1100*/  ISETP.NE.U32.AND P1, PT, R10, RZ, PT ;  /* 0x000000ff0a00720c */ /* 0x008fc80003f25070 */
[----:B------:R-:W-:-:S13]  /*1110*/  ISETP.NE.AND.EX P1, PT, R11, RZ, PT, P1 ;  /* 0x000000ff0b00720c */ /* 0x000fda0003f25310 */
[----:B------:R-:W-:Y:S05]  /*1120*/  @!P1 BRA `(.L_x_15) ;  /* 0x0000000000089947 */ /* 0x000fea0003800000 */
[----:B------:R0:W5:Y:S01]  /*1130*/  LD.E R11, desc[UR14][R10.64] ;  /* 0x0000000e0a0b7980 */ /* 0x000162000c101900 */
[----:B------:R-:W-:Y:S05]  /*1140*/  BRA `(.L_x_16) ;  /* 0x0000000000207947 */ /* 0x000fea0003800000 */
.L_x_15:
[----:B------:R-:W-:Y:S02]  /*1150*/  ULDC.64 UR4, c[0x0][0x690] ;  /* 0x0001a40000047ab9 */ /* 0x000fe40000000a00 */
[----:B------:R-:W-:-:S04]  /*1160*/  ISETP.NE.U32.AND P1, PT, RZ, UR4, PT ;  /* 0x00000004ff007c0c */ /* 0x000fc8000bf25070 */
[----:B------:R-:W-:-:S13]  /*1170*/  ISETP.NE.AND.EX P1, PT, RZ, UR5, PT, P1 ;  /* 0x00000005ff007c0c */ /* 0x000fda000bf25310 */
[----:B------:R-:W-:Y:S05]  /*1180*/  @!P1 BRA `(.L_x_17) ;  /* 0x00000000000c9947 */ /* 0x000fea0003800000 */
[----:B01----:R-:W0:Y:S02]  /*1190*/  LDC.64 R10, c[0x0][0x690] ;  /* 0x0001a400ff0a7b82 */ /* 0x003e240000000a00 */
[----:B0-----:R1:W5:Y:S01]  /*11a0*/  LDG.E R11, desc[UR14][R10.64] ;  /* 0x0000000e0a0b7981 */ /* 0x001362000c1e1900 */
[----:B------:R-:W-:Y:S05]  /*11b0*/  BRA `(.L_x_16) ;  /* 0x0000000000047947 */ /* 0x000fea0003800000 */
.L_x_17:
[----:B01----:R-:W3:Y:S02]  /*11c0*/  LDC R11, c[0x0][0x684] ;  /* 0x0001a100ff0b7b82 */ /* 0x003ee40000000800 */
.L_x_16:
[----:B------:R-:W-:-:S13]  /*11d0*/  LOP3.LUT P1, RZ, R14, 0xff, RZ, 0xc0, !PT ;  /* 0x000000ff0eff7812 */ /* 0x000fda000782c0ff */
[----:B------:R-:W-:Y:S05]  /*11e0*/  @!P1 EXIT ;  /* 0x000000000000994d */ /* 0x000fea0003800000 */
[----:B------:R-:W-:Y:S01]  /*11f0*/  ULDC UR4, c[0x0][0x28c] ;  /* 0x0000a30000047ab9 */ /* 0x000fe20000000800 */
[----:B------:R-:W-:Y:S01]  /*1200*/  LOP3.LUT R158, R4, 0x1, RZ, 0xfc, !PT ;  /* 0x00000001049e7812 */ /* 0x000fe200078efcff */
[----:B------:R-:W-:-:S04]  /*1210*/  UIADD3 UR4, UR4, 0x3f, URZ ;  /* 0x0000003f04047890 */ /* 0x000fc8000fffe03f */
[----:B------:R-:W-:-:S04]  /*1220*/  USHF.R.S32.HI UR5, URZ, 0x1f, UR4 ;  /* 0x0000001f3f057899 */ /* 0x000fc80008011404 */
[----:B------:R-:W-:-:S03]  /*1230*/  ULEA.HI UR5, UR5, UR4, URZ, 0x6 ;  /* 0x0000000405057291 */ /* 0x000fc6000f8f303f */
[----:B------:R-:W-:Y:S01]  /*1240*/  UMOV UR4, URZ ;  /* 0x0000003f00047c82 */ /* 0x000fe20008000000 */
[----:B------:R-:W-:-:S03]  /*1250*/  USHF.R.S32.HI UR6, URZ, 0x6, UR5 ;  /* 0x000000063f067899 */ /* 0x000fc60008011405 */
[----:B------:R-:W-:-:S09]  /*1260*/  UMOV UR5, URZ ;  /* 0x0000003f00057c82 */ /* 0x000fd20008000000 */
.L_x_282:
[----:B01----:R-:W-:Y:S02]  /*1270*/  LOP3.LUT R10, R0, 0x80, RZ, 0xc0, !PT ;  /* 0x00000080000a7812 */ /* 0x003fe400078ec0ff */
[----:B------:R-:W-:Y:S02]  /*1280*/  CS2R R24, SRZ ;  /* 0x0000000000187805 */ /* 0x000fe4000001ff00 */
[----:B------:R-:W-:Y:S02]  /*1290*/  CS2R R26, SRZ ;  /* 0x00000000001a7805 */ /* 0x000fe4000001ff00 */
[----:B------:R-:W-:Y:S02]  /*12a0*/  CS2R R28, SRZ ;  /* 0x00000000001c7805 */ /* 0x000fe4000001ff00 */
[----:B---3--:R-:W-:Y:S02]  /*12b0*/  SHF.R.U32.HI R13, RZ, 0x7, R10 ;  /* 0x00000007ff0d7819 */ /* 0x008fe4000001160a */
[----:B------:R-:W-:-:S02]  /*12c0*/  CS2R R30, SRZ ;  /* 0x00000000001e7805 */ /* 0x000fc4000001ff00 */
[----:B------:R-:W-:Y:S02]  /*12d0*/  VIMNMX R10, RZ, UR6, PT ;  /* 0x00000006ff0a7c48 */ /* 0x000fe4000bfe0100 */
[----:B--2---:R-:W-:Y:S02]  /*12e0*/  CS2R R32, SRZ ;  /* 0x0000000000207805 */ /* 0x004fe4000001ff00 */
[----:B------:R-:W-:Y:S02]  /*12f0*/  CS2R R34, SRZ ;  /* 0x0000000000227805 */ /* 0x000fe4000001ff00 */
[----:B------:R-:W-:Y:S01]  /*1300*/  CS2R R36, SRZ ;  /* 0x0000000000247805 */ /* 0x000fe2000001ff00 */
[----:B------:R-:W0:Y:S01]  /*1310*/  SHFL.IDX PT, R13, R13, RZ, 0x1f ;  /* 0x00001fff0d0d7589 */ /* 0x000e2200000e0000 */
[----:B------:R-:W-:Y:S02]  /*1320*/  IADD3 R10, -R10, UR6, RZ ;  /* 0x000000060a0a7c10 */ /* 0x000fe4000fffe1ff */
[----:B------:R-:W-:-:S02]  /*1330*/  CS2R R38, SRZ ;  /* 0x0000000000267805 */ /* 0x000fc4000001ff00 */
[----:B------:R-:W-:Y:S02]  /*1340*/  CS2R R40, SRZ ;  /* 0x0000000000287805 */ /* 0x000fe4000001ff00 */
[----:B------:R-:W-:Y:S02]  /*1350*/  CS2R R42, SRZ ;  /* 0x00000000002a7805 */ /* 0x000fe4000001ff00 */
[----:B------:R-:W-:Y:S02]  /*1360*/  ISETP.GE.AND P1, PT, R10, 0x1, PT ;  /* 0x000000010a00780c */ /* 0x000fe40003f26270 */
[----:B------:R-:W-:Y:S02]  /*1370*/  CS2R R44, SRZ ;  /* 0x00000000002c7805 */ /* 0x000fe4000001ff00 */
[----:B------:R-:W-:Y:S02]  /*1380*/  CS2R R46, SRZ ;  /* 0x00000000002e7805 */ /* 0x000fe4000001ff00 */
[----:B------:R-:W-:-:S02]  /*1390*/  CS2R R48, SRZ ;  /* 0x0000000000307805 */ /* 0x000fc4000001ff00 */
[----:B------:R-:W-:Y:S02]  /*13a0*/  CS2R R50, SRZ ;  /* 0x0000000000327805 */ /* 0x000fe4000001ff00 */
[----:B------:R-:W-:Y:S02]  /*13b0*/  CS2R R52, SRZ ;  /* 0x0000000000347805 */ /* 0x000fe4000001ff00 */
[----:B------:R-:W-:Y:S02]  /*13c0*/  CS2R R54, SRZ ;  /* 0x0000000000367805 */ /* 0x000fe4000001ff00 */
        /* <DEDUP_REMOVED lines=12> */
[----:B0-----:R-:W-:Y:S02]  /*1490*/  R2UR UR7, R13 ;  /* 0x000000000d0772ca */ /* 0x001fe400000e0000 */
        /* <DEDUP_REMOVED lines=35> */
[----:B----4-:R-:W-:Y:S01]  /*16d0*/  CS2R R150, SRZ ;  /* 0x0000000000967805 */ /* 0x010fe2000001ff00 */
[----:B-----5:R-:W-:Y:S06]  /*16e0*/  @!P1 BRA `(.L_x_18) ;  /* 0x0000000400189947 */ /* 0x020fec0003800000 */
[----:B------:R-:W0:Y:S01]  /*16f0*/  S2UR UR10, SR_CgaCtaId ;  /* 0x00000000000a79c3 */ /* 0x000e220000008800 */
[----:B------:R-:W-:Y:S01]  /*1700*/  ULEA.HI UR8, UR7, UR7, URZ, 0x1 ;  /* 0x0000000707087291 */ /* 0x000fe2000f8f083f */
[----:B------:R-:W-:Y:S01]  /*1710*/  IMAD.U32 R18, RZ, RZ, UR4 ;  /* 0x00000004ff127e24 */ /* 0x000fe2000f8e00ff */
[----:B------:R-:W-:Y:S01]  /*1720*/  UMOV UR9, 0x400 ;  /* 0x0000040000097882 */ /* 0x000fe20000000000 */
[----:B------:R-:W-:Y:S01]  /*1730*/  IMAD.U32 R13, RZ, RZ, UR5 ;  /* 0x00000005ff0d7e24 */ /* 0x000fe2000f8e00ff */
[----:B------:R-:W-:Y:S02]  /*1740*/  ULOP3.LUT UR8, UR8, 0x1ffffe, URZ, 0xc0, !UPT ;  /* 0x001ffffe08087892 */ /* 0x000fe4000f8ec03f */
[----:B------:R-:W-:Y:S02]  /*1750*/  UPLOP3.LUT UP0, UPT, UPT, UPT, UPT, 0x40, 0x0 ;  /* 0x000000000000789c */ /* 0x000fe40003f0e870 */
[----:B------:R-:W-:Y:S01]  /*1760*/  UIADD3 UR8, UR7, -UR8, URZ ;  /* 0x8000000807087290 */ /* 0x000fe2000fffe03f */
[----:B------:R-:W-:Y:S01]  /*1770*/  UMOV UR12, UR5 ;  /* 0x00000005000c7c82 */ /* 0x000fe20008000000 */
[----:B0-----:R-:W-:-:S04]  /*1780*/  ULEA UR16, UR10, UR9, 0x18 ;  /* 0x000000090a107291 */ /* 0x001fc8000f8ec03f */
[----:B------:R-:W-:-:S04]  /*1790*/  ULEA UR8, UR8, UR16, 0xb ;  /* 0x0000001008087291 */ /* 0x000fc8000f8e583f */
[----:B------:R-:W-:-:S04]  /*17a0*/  UIADD3 UR8, UR8, 0x180, URZ ;  /* 0x0000018008087890 */ /* 0x000fc8000fffe03f */
[----:B------:R-:W-:-:S04]  /*17b0*/  USHF.R.U32.HI UR8, URZ, 0x4, UR8 ;  /* 0x000000043f087899 */ /* 0x000fc80008011608 */
[----:B------:R-:W-:-:S12]  /*17c0*/  ULOP3.LUT UR7, UR8, 0x3fff, URZ, 0xc0, !UPT ;  /* 0x00003fff08077892 */ /* 0x000fd8000f8ec03f */
.L_x_25:
[----:B------:R-:W-:-:S13]  /*17d0*/  ISETP.NE.AND P2, PT, R158, 0x3, PT ;  /* 0x000000039e00780c */ /* 0x000fda0003f45270 */
[----:B01--4-:R-:W-:Y:S05]  /*17e0*/  @!P2 BRA `(.L_x_19) ;  /* 0x000000000004a947 */ /* 0x013fea0003800000 */
[----:B------:R-:W-:Y:S01]  /*17f0*/  BPT.TRAP 0x1 ;  /* 0x000000040000795c */ /* 0x000fe20000300000 */
.L_x_19:
[----:B------:R-:W-:Y:S01]  /*1800*/  ULEA UR8, UR12, UR16, 0x3 ;  /* 0x000000100c087291 */ /* 0x000fe2000f8e183f */
[----:B------:R-:W-:-:S08]  /*1810*/  SHF.L.U32 R16, R18, 0x1f, RZ ;  /* 0x0000001f12107819 */ /* 0x000fd000000006ff */
[----:B------:R0:W1:Y:S01]  /*1820*/  SYNCS.PHASECHK.TRANS64.TRYWAIT P1, [UR8], R16 ;  /* 0x00000010ff0075a7 */ /* 0x0000620008020148 */
[----:B------:R-:W-:Y:S05]  /*1830*/  @!P2 BRA `(.L_x_20) ;  /* 0x000000000004a947 */ /* 0x000fea0003800000 */
[----:B------:R-:W-:Y:S01]  /*1840*/  BPT.TRAP 0x1 ;  /* 0x000000040000795c */ /* 0x000fe20000300000 */
.L_x_20:
[C---:B------:R-:W-:Y:S02]  /*1850*/  IMAD.SHL.U32 R14, R0.reuse, 0x20, RZ ;  /* 0x00000020000e7824 */ /* 0x040fe400078e00ff */
[C---:B------:R-:W-:Y:S02]  /*1860*/  IMAD.SHL.U32 R15, R0.reuse, 0x200, RZ ;  /* 0x00000200000f7824 */ /* 0x040fe400078e00ff */
[----:B------:R-:W-:Y:S01]  /*1870*/  IMAD.SHL.U32 R17, R0, 0x10, RZ ;  /* 0x0000001000117824 */ /* 0x000fe200078e00ff */
[----:B------:R-:W-:-:S04]  /*1880*/  LOP3.LUT R14, R14, 0x1c00, RZ, 0xc0, !PT ;  /* 0x00001c000e0e7812 */ /* 0x000fc800078ec0ff */
[----:B------:R-:W-:-:S04]  /*1890*/  LOP3.LUT R14, R14, 0x200, R15, 0xf8, !PT ;  /* 0x000002000e0e7812 */ /* 0x000fc800078ef80f */
[----:B------:R-:W-:Y:S01]  /*18a0*/  LOP3.LUT R14, R14, 0x1c0, R17, 0xf8, !PT ;  /* 0x000001c00e0e7812 */ /* 0x000fe200078ef811 */
[----:B-1----:R-:W-:Y:S06]  /*18b0*/  @P1 BRA `(.L_x_21) ;  /* 0x0000000000081947 */ /* 0x002fec0003800000 */
[----:B------:R-:W1:Y:S02]  /*18c0*/  SYNCS.PHASECHK.TRANS64.TRYWAIT P1, [UR8], R16 ;  /* 0x00000010ff0075a7 */ /* 0x000e640008020148 */
[----:B-1----:R-:W-:Y:S05]  /*18d0*/  @!P1 BRA `(.L_x_22) ;  /* 0x000000b400ec9947 */ /* 0x002fea0003800000 */
.L_x_21:
[----:B------:R-:W-:Y:S01]  /*18e0*/  USHF.L.U32 UR8, UR12, 0xa, URZ ;  /* 0x0000000a0c087899 */ /* 0x000fe2000800063f */
[----:B------:R-:W-:Y:S01]  /*18f0*/  LOP3.LUT R14, R14, 0x20, R17, 0xf8, !PT ;  /* 0x000000200e0e7812 */ /* 0x000fe200078ef811 */
[----:B------:R-:W-:Y:S02]  /*1900*/  UIADD3 UR9, UR16, 0xa180, URZ ;  /* 0x0000a18010097890 */ /* 0x000fe4000fffe03f */
[----:B------:R-:W-:Y:S02]  /*1910*/  ULOP3.LUT UR10, UR7, 0x10000, URZ, 0xfc, !UPT ;  /* 0x00010000070a7892 */ /* 0x000fe4000f8efc3f */
[----:B------:R-:W-:Y:S01]  /*1920*/  LEA.HI R14, R14, UR8, RZ, 0x1d ;  /* 0x000000080e0e7c11 */ /* 0x000fe2000f8fe8ff */
[----:B------:R-:W-:Y:S02]  /*1930*/  USHF.R.U32.HI UR9, URZ, 0x4, UR9 ;  /* 0x000000043f097899 */ /* 0x000fe40008011609 */
[----:B------:R-:W-:Y:S02]  /*1940*/  ULEA UR10, UR12, UR10, 0x8 ;  /* 0x0000000a0c0a7291 */ /* 0x000fe4000f8e403f */
[----:B------:R-:W4:Y:S01]  /*1950*/  LDS R152, [R14+UR16+0x32180] ;  /* 0x032180100e987984 */ /* 0x000f220008000800 */
[----:B------:R-:W-:Y:S01]  /*1960*/  ULOP3.LUT UR9, UR9, 0x3fff, URZ, 0xc0, !UPT ;  /* 0x00003fff09097892 */ /* 0x000fe2000f8ec03f */
[----:B------:R-:W-:-:S03]  /*1970*/  UMOV UR11, 0x80000020 ;  /* 0x80000020000b7882 */ /* 0x000fc60000000000 */
[----:B------:R-:W-:-:S04]  /*1980*/  ULOP3.LUT UR9, UR9, 0x10000, URZ, 0xfc, !UPT ;  /* 0x0001000009097892 */ /* 0x000fc8000f8efc3f */
[----:B------:R-:W-:-:S03]  /*1990*/  UIADD3 UR13, UR8, UR9, URZ ;  /* 0x00000009080d7290 */ /* 0x000fc6000fffe03f */
[----:B------:R-:W-:Y:S01]  /*19a0*/  UMOV UR8, UR10 ;  /* 0x0000000a00087c82 */ /* 0x000fe20008000000 */
[----:B------:R-:W-:-:S03]  /*19b0*/  UMOV UR9, 0xc0000010 ;  /* 0xc000001000097882 */ /* 0x000fc60000000000 */
[----:B------:R-:W-:Y:S01]  /*19c0*/  UMOV UR10, UR13 ;  /* 0x0000000d000a7c82 */ /* 0x000fe20008000000 */
[----:B----4-:R-:W-:-:S06]  /*19d0*/  WARPGROUP.ARRIVE ;  /* 0x00000000000079c5 */ /* 0x010fcc0000000000 */
[----:B------:R-:W-:Y:S03]  /*19e0*/  IGMMA.SP.64x256x64.S8.S8 R24, gdesc[UR8], R24, UP0, R152, gsb0 ;  /* 0x06809800081879f1 */ /* 0x000fe6000b841218 */
[----:B------:R-:W-:Y:S02]  /*19f0*/  WARPGROUP.DEPBAR.LE gsb0, 0x0 ;  /* 0x00008000000079c5 */ /* 0x000fe40000010000 */
[----:B------:R-:W-:Y:S05]  /*1a00*/  @!P2 BRA `(.L_x_23) ;  /* 0x000000000004a947 */ /* 0x000fea0003800000 */
[----:B------:R-:W-:Y:S01]  /*1a10*/  BPT.TRAP 0x1 ;  /* 0x000000040000795c */ /* 0x000fe20000300000 */
.L_x_23:
[----:B------:R-:W-:Y:S02]  /*1a20*/  @P0 LEA R14, R13, UR16, 0x3 ;  /* 0x000000100d0e0c11 */ /* 0x000fe4000f8e18ff */
[----:B------:R-:W-:-:S03]  /*1a30*/  ISETP.GT.U32.AND P1, PT, R4, 0x1, PT ;  /* 0x000000010400780c */ /* 0x000fc60003f24070 */
[----:B------:R-:W-:-:S05]  /*1a40*/  @P0 VIADD R14, R14, 0x50 ;  /* 0x000000500e0e0836 */ /* 0x000fca0000000000 */
[----:B------:R-:W-:-:S04]  /*1a50*/  @P0 PRMT R14, R5, 0x654, R14 ;  /* 0x00000654050e0816 */ /* 0x000fc8000000000e */
[----:B------:R4:W-:Y:S01]  /*1a60*/  @P0 SYNCS.ARRIVE.TRANS64.RED.A1T0 RZ, [R14+URZ], RZ ;  /* 0x000000ff0eff09a7 */ /* 0x0009e2000810043f */
[----:B------:R-:W-:Y:S05]  /*1a70*/  @P1 BRA `(.L_x_24) ;  /* 0x0000000000041947 */ /* 0x000fea0003800000 */
[----:B------:R-:W-:Y:S01]  /*1a80*/  BPT.TRAP 0x1 ;  /* 0x000000040000795c */ /* 0x000fe20000300000 */
.L_x_24:
[----:B------:R-:W-:Y:S01]  /*1a90*/  UIADD3 UR12, UR12, 0x1, URZ ;  /* 0x000000010c0c7890 */ /* 0x000fe2000fffe03f */
[C---:B------:R-:W-:Y:S01]  /*1aa0*/  ISETP.GT.AND P2, PT, R10.reuse, 0x1, PT ;  /* 0x000000010a00780c */ /* 0x040fe20003f44270 */
[----:B------:R-:W-:Y:S02]  /*1ab0*/  VIADD R13, R13, 0x1 ;  /* 0x000000010d0d7836 */ /* 0x000fe40000000000 */
[----:B------:R-:W-:Y:S01]  /*1ac0*/  UISETP.NE.AND UP0, UPT, UR12, 0xa, UPT ;  /* 0x0000000a0c00788c */ /* 0x000fe2000bf05270 */
[----:B------:R-:W-:Y:S02]  /*1ad0*/  VIADD R10, R10, 0xffffffff ;  /* 0xffffffff0a0a7836 */ /* 0x000fe40000000000 */
[C---:B------:R-:W-:Y:S01]  /*1ae0*/  ISETP.NE.AND P1, PT, R13.reuse, 0xa, PT ;  /* 0x0000000a0d00780c */ /* 0x040fe20003f25270 */
[----:B------:R-:W-:Y:S02]  /*1af0*/  USEL UR8, URZ, 0x1, UP0 ;  /* 0x000000013f087887 */ /* 0x000fe40008000000 */
[----:B------:R-:W-:Y:S01]  /*1b00*/  USEL UR12, UR12, URZ, UP0 ;  /* 0x0000003f0c0c7287 */ /* 0x000fe20008000000 */
[----:B------:R-:W-:Y:S01]  /*1b10*/  SEL R13, R13, RZ, P1 ;  /* 0x000000ff0d0d7207 */ /* 0x000fe20000800000 */
[----:B------:R-:W-:-:S02]  /*1b20*/  UPLOP3.LUT UP0, UPT, UPT, UPT, UPT, 0x80, 0x0 ;  /* 0x000000000000789c */ /* 0x000fc40003f0f070 */
[----:B------:R-:W-:Y:S01]  /*1b30*/  LOP3.LUT R18, R18, UR8, RZ, 0x3c, !PT ;  /* 0x0000000812127c12 */ /* 0x000fe2000f8e3cff */
[----:B------:R-:W-:Y:S08]  /*1b40*/  @P2 BRA `(.L_x_25) ;  /* 0xfffffffc00202947 */ /* 0x000ff0000383ffff */
.L_x_18:
[----:B------:R-:W2:Y:S01]  /*1b50*/  LDC R18, c[0x0][0x288] ;  /* 0x0000a200ff127b82 */ /* 0x000ea20000000800 */
[----:B------:R-:W-:Y:S01]  /*1b60*/  LOP3.LUT R10, R0, 0x60, RZ, 0xc0, !PT ;  /* 0x00000060000a7812 */ /* 0x000fe200078ec0ff */
[----:B------:R-:W-:Y:S01]  /*1b70*/  IMAD.SHL.U32 R19, R8, 0x100, RZ ;  /* 0x0000010008137824 */ /* 0x000fe200078e00ff */
[----:B------:R-:W-:Y:S01]  /*1b80*/  SHF.R.U32.HI R13, RZ, 0x2, R0 ;  /* 0x00000002ff0d7819 */ /* 0x000fe20000011600 */
[----:B------:R-:W-:Y:S01]  /*1b90*/  UIADD3 UR5, UR6, UR5, URZ ;  /* 0x0000000506057290 */ /* 0x000fe2000fffe03f */
[----:B------:R-:W-:Y:S01]  /*1ba0*/  SHF.R.U32.HI R10, RZ, 0x5, R10 ;  /* 0x00000005ff0a7819 */ /* 0x000fe2000001160a */
[----:B------:R-:W-:Y:S01]  /*1bb0*/  ULDC UR12, c[0x0][0x284] ;  /* 0x0000a100000c7ab9 */ /* 0x000fe20000000800 */
[----:B------:R-:W-:Y:S01]  /*1bc0*/  LOP3.LUT R13, R13, 0x7, RZ, 0xc0, !PT ;  /* 0x000000070d0d7812 */ /* 0x000fe200078ec0ff */
[----:B------:R-:W-:Y:S01]  /*1bd0*/  UISETP.GT.U32.AND UP0, UPT, UR5, 0x9, UPT ;  /* 0x000000090500788c */ /* 0x000fe2000bf04070 */
[----:B-1----:R-:W-:Y:S01]  /*1be0*/  SHF.R.U32.HI R15, RZ, 0x1, R0 ;  /* 0x00000001ff0f7819 */ /* 0x002fe20000011600 */
[----:B----4-:R-:W-:Y:S01]  /*1bf0*/  IMAD.SHL.U32 R14, R10, 0x10, RZ ;  /* 0x000000100a0e7824 */ /* 0x010fe200078e00ff */
[----:B------:R-:W-:Y:S01]  /*1c00*/  SHF.R.S32.HI R20, RZ, 0x1f, R7 ;  /* 0x0000001fff147819 */ /* 0x000fe20000011407 */
[----:B------:R-:W-:Y:S01]  /*1c10*/  UISETP.LT.U32.AND UP0, UPT, UR6, 0xa, UP0 ;  /* 0x0000000a0600788c */ /* 0x000fe20008701070 */
[----:B------:R-:W-:-:S02]  /*1c20*/  WARPGROUP.DEPBAR.LE gsb0, 0x0 ;  /* 0x00008000000079c5 */ /* 0x000fc40000010000 */
[--C-:B------:R-:W-:Y:S01]  /*1c30*/  LOP3.LUT R14, R14, 0xfffffff0, R13.reuse, 0xe2, !PT ;  /* 0xfffffff00e0e7812 */ /* 0x100fe200078ee20d */
[----:B------:R-:W-:Y:S01]  /*1c40*/  IMAD R13, R10, -0x10, -R13 ;  /* 0xfffffff00a0d7824 */ /* 0x000fe200078e0a0d */
[----:B------:R-:W-:Y:S01]  /*1c50*/  LOP3.LUT R10, R6, 0x1, RZ, 0xc0, !PT ;  /* 0x00000001060a7812 */ /* 0x000fe200078ec0ff */
[----:B------:R-:W-:Y:S01]  /*1c60*/  UISETP.GE.U32.AND UP1, UPT, UR6, 0xa, UPT ;  /* 0x0000000a0600788c */ /* 0x000fe2000bf26070 */
[----:B------:R-:W-:Y:S01]  /*1c70*/  LOP3.LUT R14, R14, 0x40, R15, 0xf8, !PT ;  /* 0x000000400e0e7812 */ /* 0x000fe200078ef80f */
[----:B------:R-:W-:Y:S01]  /*1c80*/  IMAD.SHL.U32 R15, R12, 0x80, RZ ;  /* 0x000000800c0f7824 */ /* 0x000fe200078e00ff */
[----:B------:R-:W-:Y:S01]  /*1c90*/  ULDC.64 UR10, c[0x0][0x6d0] ;  /* 0x0001b400000a7ab9 */ /* 0x000fe20000000a00 */
[----:B------:R-:W-:Y:S01]  /*1ca0*/  UIMAD.WIDE.U32 UR8, UR5, -0x33333333, URZ ;  /* 0xcccccccd050878a5 */ /* 0x000fe2000f8e003f */
[----:B0-----:R-:W-:Y:S01]  /*1cb0*/  IMAD R16, R10, -0x40, R13 ;  /* 0xffffffc00a107824 */ /* 0x001fe200078e020d */
[----:B--2---:R-:W-:Y:S01]  /*1cc0*/  ISETP.GE.AND P1, PT, R19, R18, PT ;  /* 0x000000121300720c */ /* 0x004fe20003f26270 */
[----:B------:R-:W-:Y:S01]  /*1cd0*/  USEL UR7, URZ, 0x1, !UP0 ;  /* 0x000000013f077887 */ /* 0x000fe2000c000000 */
[----:B------:R-:W-:Y:S01]  /*1ce0*/  LOP3.LUT R152, R14, R15, RZ, 0xfc, !PT ;  /* 0x0000000f0e987212 */ /* 0x000fe200078efcff */
[----:B------:R-:W-:Y:S01]  /*1cf0*/  IMAD R12, R20, UR10, RZ ;  /* 0x0000000a140c7c24 */ /* 0x000fe2000f8e02ff */
[----:B------:R-:W-:Y:S01]  /*1d00*/  ISETP.GE.OR P1, PT, R15, UR12, P1 ;  /* 0x0000000c0f007c0c */ /* 0x000fe20008f26670 */
[----:B------:R-:W-:Y:S01]  /*1d10*/  USHF.R.U32.HI UR8, URZ, 0x3, UR9 ;  /* 0x000000033f087899 */ /* 0x000fe20008011609 */
[----:B------:R-:W-:Y:S01]  /*1d20*/  SHF.R.S32.HI R153, RZ, 0x1f, R152 ;  /* 0x0000001fff997819 */ /* 0x000fe20000011498 */
[----:B------:R-:W-:Y:S01]  /*1d30*/  ULOP3.LUT UR4, UR4, UR7, URZ, 0x3c, !UPT ;  /* 0x0000000704047292 */ /* 0x000fe2000f8e3c3f */
[----:B------:R-:W-:Y:S01]  /*1d40*/  LOP3.LUT R10, R0, 0x3, RZ, 0xc0, !PT ;  /* 0x00000003000a7812 */ /* 0x000fe200078ec0ff */
[C---:B------:R-:W-:Y:S01]  /*1d50*/  IMAD R17, R7.reuse, UR11, R12 ;  /* 0x0000000b07117c24 */ /* 0x040fe2000f8e020c */
[----:B------:R-:W-:Y:S01]  /*1d60*/  UIMAD UR5, UR8, -0xa, UR5 ;  /* 0xfffffff6080578a4 */ /* 0x000fe2000f8e0205 */
[----:B------:R-:W-:Y:S01]  /*1d70*/  IMAD.WIDE.U32 R12, R7, UR10, R152 ;  /* 0x0000000a070c7c25 */ /* 0x000fe2000f8e0098 */
[----:B------:R-:W-:-:S03]  /*1d80*/  @UP1 ULOP3.LUT UR4, UR4, 0x1, UR8, 0x78, !UPT ;  /* 0x0000000104041892 */ /* 0x000fc6000f8e7808 */
[----:B------:R-:W-:Y:S01]  /*1d90*/  IMAD R14, R10, -0x2, R18 ;  /* 0xfffffffe0a0e7824 */ /* 0x000fe200078e0212 */
[----:B------:R-:W-:Y:S01]  /*1da0*/  IADD3 R10, -R15, UR12, R16 ;  /* 0x0000000c0f0a7c10 */ /* 0x000fe2000fffe110 */
[----:B------:R-:W-:Y:S02]  /*1db0*/  IMAD.IADD R17, R13, 0x1, R17 ;  /* 0x000000010d117824 */ /* 0x000fe400078e0211 */
[----:B------:R-:W-:Y:S02]  /*1dc0*/  IMAD.MOV.U32 R16, RZ, RZ, R12 ;  /* 0x000000ffff107224 */ /* 0x000fe400078e000c */
[----:B------:R-:W-:Y:S02]  /*1dd0*/  IMAD.IADD R13, R14, 0x1, -R19 ;  /* 0x000000010e0d7824 */ /* 0x000fe400078e0a13 */
[----:B------:R-:W-:Y:S01]  /*1de0*/  IMAD.MOV.U32 R12, RZ, RZ, -0x1 ;  /* 0xffffffffff0c7424 */ /* 0x000fe200078e00ff */
[----:B------:R-:W-:Y:S06]  /*1df0*/  @P1 BRA `(.L_x_26) ;  /* 0x0000009000881947 */ /* 0x000fec0003800000 */
[----:B------:R-:W0:Y:S01]  /*1e00*/  LDC.64 R14, c[0x0][0x6c8] ;  /* 0x0001b200ff0e7b82 */ /* 0x000e220000000a00 */
[----:B------:R-:W-:Y:S01]  /*1e10*/  IMAD.WIDE R18, R8, 0x100, RZ ;  /* 0x0000010008127825 */ /* 0x000fe200078e02ff */
[----:B---3-5:R-:W-:Y:S01]  /*1e20*/  ISETP.NE.AND P2, PT, R11, RZ, PT ;  /* 0x000000ff0b00720c */ /* 0x028fe20003f45270 */
[----:B------:R-:W-:Y:S01]  /*1e30*/  BSSY B0, `(.L_x_26) ;  /* 0x000091e000007945 */ /* 0x000fe20003800000 */
[----:B------:R-:W-:Y:S01]  /*1e40*/  ISETP.GT.AND P1, PT, R13, RZ, PT ;  /* 0x000000ff0d00720c */ /* 0x000fe20003f24270 */
[----:B------:R-:W-:-:S03]  /*1e50*/  IMAD.SHL.U32 R21, R0, 0x2, RZ ;  /* 0x0000000200157824 */ /* 0x000fc600078e00ff */
[----:B------:R-:W-:Y:S02]  /*1e60*/  ISETP.GT.AND P4, PT, R10, RZ, P1 ;  /* 0x000000ff0a00720c */ /* 0x000fe40000f84270 */
[----:B------:R-:W-:Y:S01]  /*1e70*/  LOP3.LUT R161, R18, 0x6, R21, 0xf8, !PT ;  /* 0x0000000612a17812 */ /* 0x000fe200078ef815 */
[----:B0-----:R-:W-:-:S04]  /*1e80*/  IMAD R8, R19, R14, RZ ;  /* 0x0000000e13087224 */ /* 0x001fc800078e02ff */
[----:B------:R-:W-:-:S04]  /*1e90*/  IMAD.WIDE.U32 R156, R161, R14, R16 ;  /* 0x0000000ea19c7225 */ /* 0x000fc800078e0010 */
[----:B------:R-:W-:-:S04]  /*1ea0*/  IMAD R17, R161, R15, R8 ;  /* 0x0000000fa1117224 */ /* 0x000fc800078e0208 */
[----:B------:R-:W-:Y:S01]  /*1eb0*/  IMAD.IADD R163, R157, 0x1, R17 ;  /* 0x000000019da37824 */ /* 0x000fe200078e0211 */
[----:B------:R-:W-:Y:S06]  /*1ec0*/  @!P2 BRA `(.L_x_27) ;  /* 0x000000640054a947 */ /* 0x000fec0003800000 */
[----:B------:R-:W-:Y:S01]  /*1ed0*/  ULDC.64 UR8, c[0x0][0x6b8] ;  /* 0x0001ae0000087ab9 */ /* 0x000fe20000000a00 */
[----:B------:R-:W-:Y:S01]  /*1ee0*/  ULDC.64 UR12, c[0x0][0x6b0] ;  /* 0x0001ac00000c7ab9 */ /* 0x000fe20000000a00 */
[----:B------:R-:W-:Y:S01]  /*1ef0*/  IMAD R8, R20, UR8, RZ ;  /* 0x0000000814087c24 */ /* 0x000fe2000f8e02ff */
[----:B------:R-:W-:Y:S01]  /*1f00*/  ULDC.64 UR16, c[0x0][0x6a8] ;  /* 0x0001aa0000107ab9 */ /* 0x000fe20000000a00 */
[C---:B------:R-:W-:Y:S01]  /*1f10*/  IMAD.WIDE.U32 R20, R7.reuse, UR8, R152 ;  /* 0x0000000807147c25 */ /* 0x040fe2000f8e0098 */
[----:B------:R-:W0:Y:S01]  /*1f20*/  LDC.64 R154, c[0x0][0x6b0] ;  /* 0x0001ac00ff9a7b82 */ /* 0x000e220000000a00 */
[----:B------:R-:W-:Y:S02]  /*1f30*/  ULDC.64 UR10, c[0x0][0x6c0] ;  /* 0x0001b000000a7ab9 */ /* 0x000fe40000000a00 */
[----:B------:R-:W-:Y:S02]  /*1f40*/  IMAD R159, R7, UR9, R8 ;  /* 0x00000009079f7c24 */ /* 0x000fe4000f8e0208 */
[----:B------:R-:W-:-:S02]  /*1f50*/  IMAD R18, R19, UR12, RZ ;  /* 0x0000000c13127c24 */ /* 0x000fc4000f8e02ff */
[----:B------:R-:W-:Y:S02]  /*1f60*/  IMAD.IADD R21, R21, 0x1, R159 ;  /* 0x0000000115157824 */ /* 0x000fe400078e029f */
[C---:B------:R-:W-:Y:S02]  /*1f70*/  IMAD R157, R161.reuse, UR13, R18 ;  /* 0x0000000da19d7c24 */ /* 0x040fe4000f8e0212 */
[----:B------:R-:W-:-:S04]  /*1f80*/  IMAD.WIDE.U32 R16, R161, UR12, R20 ;  /* 0x0000000ca1107c25 */ /* 0x000fc8000f8e0014 */
[----:B------:R-:W-:Y:S01]  /*1f90*/  IMAD.IADD R17, R17, 0x1, R157 ;  /* 0x0000000111117824 */ /* 0x000fe200078e029d */
[----:B------:R-:W-:-:S04]  /*1fa0*/  LEA R18, P2, R16, UR16, 0x2 ;  /* 0x0000001010127c11 */ /* 0x000fc8000f8410ff */
[----:B------:R-:W-:-:S05]  /*1fb0*/  LEA.HI.X R19, R16, UR17, R17, 0x2, P2 ;  /* 0x0000001110137c11 */ /* 0x000fca00090f1411 */
[----:B------:R-:W2:Y:S01]  /*1fc0*/  @P4 LDG.E.LTC128B R8, desc[UR14][R18.64] ;  /* 0x0000000e12084981 */ /* 0x000ea2000c1e1920 */
[C---:B------:R-:W-:Y:S01]  /*1fd0*/  IMAD.WIDE.U32 R22, R161.reuse, UR12, R152 ;  /* 0x0000000ca1167c25 */ /* 0x040fe2000f8e0098 */
[C---:B------:R-:W-:Y:S01]  /*1fe0*/  LEA R16, P2, R156.reuse, UR10, 0x2 ;  /* 0x0000000a9c107c11 */ /* 0x040fe2000f8410ff */
[----:B------:R-:W-:Y:S02]  /*1ff0*/  BSSY B1, `(.L_x_28) ;  /* 0x0000015000017945 */ /* 0x000fe40003800000 */
[----:B0-----:R-:W-:Y:S01]  /*2000*/  IMAD.WIDE.U32 R160, R161, UR12, R154 ;  /* 0x0000000ca1a07c25 */ /* 0x001fe2000f8e009a */
[----:B------:R-:W-:Y:S02]  /*2010*/  LEA.HI.X R17, R156, UR11, R163, 0x2, P2 ;  /* 0x0000000b9c117c11 */ /* 0x000fe400090f14a3 */
[----:B------:R-:W-:Y:S01]  /*2020*/  ISETP.GT.AND P2, PT, R13, 0x1, PT ;  /* 0x000000010d00780c */ /* 0x000fe20003f44270 */
[C---:B------:R-:W-:Y:S01]  /*2030*/  IMAD.IADD R165, R157.reuse, 0x1, R161 ;  /* 0x000000019da57824 */ /* 0x040fe200078e02a1 */
[----:B------:R-:W-:Y:S01]  /*2040*/  IADD3 R156, P5, R20, R160, RZ ;  /* 0x000000a0149c7210 */ /* 0x000fe20007fbe0ff */
[----:B------:R-:W-:-:S03]  /*2050*/  IMAD.IADD R23, R157, 0x1, R23 ;  /* 0x000000019d177824 */ /* 0x000fc600078e0217 */
[----:B------:R-:W-:Y:S01]  /*2060*/  LEA R20, P6, R156, UR16, 0x2 ;  /* 0x000000109c147c11 */ /* 0x000fe2000f8c10ff */
[----:B------:R-:W-:Y:S01]  /*2070*/  IMAD.X R21, R165, 0x1, R21, P5 ;  /* 0x00000001a5157824 */ /* 0x000fe200028e0615 */
[----:B------:R-:W-:-:S04]  /*2080*/  ISETP.GT.AND P5, PT, R10, RZ, P2 ;  /* 0x000000ff0a00720c */ /* 0x000fc800017a4270 */
[----:B------:R-:W-:Y:S01]  /*2090*/  LEA.HI.X R21, R156, UR17, R21, 0x2, P6 ;  /* 0x000000119c157c11 */ /* 0x000fe2000b0f1415 */
[----:B--2---:R-:W-:-:S04]  /*20a0*/  IMAD R154, R8, R11, RZ ;  /* 0x0000000b089a7224 */ /* 0x004fc800078e02ff */
[----:B------:R-:W-:Y:S02]  /*20b0*/  IMAD R163, R24, R9, R154 ;  /* 0x0000000918a37224 */ /* 0x000fe400078e029a */
[----:B------:R-:W-:-:S03]  /*20c0*/  IMAD.WIDE.U32 R154, R7, UR8, R22 ;  /* 0x00000008079a7c25 */ /* 0x000fc6000f8e0016 */
[----:B------:R0:W-:Y:S01]  /*20d0*/  @P4 STG.E desc[UR14][R16.64], R163 ;  /* 0x000000a310004986 */ /* 0x0001e2000c10190e */
[----:B------:R-:W-:Y:S01]  /*20e0*/  IMAD.IADD R155, R159, 0x1, R155 ;  /* 0x000000019f9b7824 */ /* 0x000fe200078e029b */
[----:B------:R-:W-:Y:S02]  /*20f0*/  LEA R156, P6, R154, UR16, 0x2 ;  /* 0x000000109a9c7c11 */ /* 0x000fe4000f8c10ff */
[----:B------:R-:W-:Y:S02]  /*2100*/  LEA R22, P4, R14, R16, 0x2 ;  /* 0x000000100e167211 */ /* 0x000fe400078810ff */
[----:B------:R-:W-:Y:S01]  /*2110*/  LEA.HI.X R157, R154, UR17, R155, 0x2, P6 ;  /* 0x000000119a9d7c11 */ /* 0x000fe2000b0f149b */
[----:B------:R-:W-:Y:S10]  /*2120*/  @!P5 BRA `(.L_x_29) ;  /* 0x000000000004d947 */ /* 0x000ff40003800000 */
[----:B------:R1:W5:Y:S02]  /*2130*/  LDG.E.LTC128B R8, desc[UR14][R20.64] ;  /* 0x0000000e14087981 */ /* 0x000364000c1e1920 */
.L_x_29:
[----:B------:R-:W-:Y:S05]  /*2140*/  BSYNC B1 ;  /* 0x0000000000017941 */ /* 0x000fea0003800000 */
.L_x_28:
[----:B-----5:R-:W-:Y:S01]  /*2150*/  IMAD R154, R8, R11, RZ ;  /* 0x0000000b089a7224 */ /* 0x020fe200078e02ff */
[----:B------:R-:W-:Y:S01]  /*2160*/  LEA.HI.X R23, R14, R17, R15, 0x2, P4 ;  /* 0x000000110e177211 */ /* 0x000fe200020f140f */
[----:B------:R-:W-:Y:S01]  /*2170*/  BSSY B1, `(.L_x_30) ;  /* 0x0000008000017945 */ /* 0x000fe20003800000 */
[----:B------:R-:W-:Y:S01]  /*2180*/  ISETP.GT.AND P1, PT, R10, 0x8, P1 ;  /* 0x000000080a00780c */ /* 0x000fe20000f24270 */
[----:B------:R-:W-:Y:S01]  /*2190*/  IMAD R155, R25, R9, R154 ;  /* 0x00000009199b7224 */ /* 0x000fe200078e029a */
[----:B------:R-:W-:-:S04]  /*21a0*/  IADD3 R24, P6, R152, R160, RZ ;  /* 0x000000a098187210 */ /* 0x000fc80007fde0ff */
[----:B------:R2:W-:Y:S01]  /*21b0*/  @P5 STG.E desc[UR14][R22.64], R155 ;  /* 0x0000009b16005986 */ /* 0x0005e2000c10190e */
[----:B------:R-:W-:-:S06]  /*21c0*/  IMAD.X R25, R153, 0x1, R165, P6 ;  /* 0x0000000199197824 */ /* 0x000fcc00030e06a5 */
[----:B------:R-:W-:Y:S05]  /*21d0*/  @!P1 BRA `(.L_x_31) ;  /* 0x0000000000049947 */ /* 0x000fea0003800000 */
[----:B------:R3:W5:Y:S02]  /*21e0*/  LDG.E.LTC128B R8, desc[UR14][R156.64+0x20] ;  /* 0x0000200e9c087981 */ /* 0x000764000c1e1920 */
.L_x_31:
[----:B------:R-:W-:Y:S05]  /*21f0*/  BSYNC B1 ;  /* 0x0000000000017941 */ /* 0x000fea0003800000 */
.L_x_30:
[----:B-----5:R-:W-:Y:S01]  /*2200*/  IMAD R152, R8, R11, RZ ;  /* 0x0000000b08987224 */ /* 0x020fe200078e02ff */
[----:B------:R-:W-:Y:S01]  /*2210*/  ISETP.GT.AND P2, PT, R10, 0x8, P2 ;  /* 0x000000080a00780c */ /* 0x000fe20001744270 */
[----:B------:R-:W-:Y:S01]  /*2220*/  IMAD.WIDE.U32 R24, R7, UR8, R24 ;  /* 0x0000000807187c25 */ /* 0x000fe2000f8e0018 */
[----:B------:R-:W-:Y:S01]  /*2230*/  ISETP.GT.AND P4, PT, R13, 0x8, PT ;  /* 0x000000080d00780c */ /* 0x000fe20003f84270 */
[----:B------:R-:W-:Y:S01]  /*2240*/  USHF.L.U64.HI UR10, UR12, 0x5, UR13 ;  /* 0x000000050c0a7899 */ /* 0x000fe2000801020d */
[----:B------:R-:W-:Y:S01]  /*2250*/  BSSY B1, `(.L_x_32) ;  /* 0x000000a000017945 */ /* 0x000fe20003800000 */
[----:B--2---:R-:W-:Y:S01]  /*2260*/  IMAD R155, R26, R9, R152 ;  /* 0x000000091a9b7224 */ /* 0x004fe200078e0298 */
[----:B------:R-:W-:Y:S01]  /*2270*/  LEA R152, P6, R24, UR16, 0x2 ;  /* 0x0000001018987c11 */ /* 0x000fe2000f8c10ff */
[----:B------:R-:W-:Y:S01]  /*2280*/  IMAD.IADD R7, R159, 0x1, R25 ;  /* 0x000000019f077824 */ /* 0x000fe200078e0219 */
[----:B------:R-:W-:Y:S01]  /*2290*/  USHF.L.U32 UR9, UR12, 0x5, URZ ;  /* 0x000000050c097899 */ /* 0x000fe2000800063f */
[----:B------:R-:W-:Y:S01]  /*22a0*/  ISETP.GT.AND P5, PT, R10, RZ, P4 ;  /* 0x000000ff0a00720c */ /* 0x000fe200027a4270 */
[----:B------:R2:W-:Y:S02]  /*22b0*/  @P1 STG.E desc[UR14][R16.64+0x20], R155 ;  /* 0x0000209b10001986 */ /* 0x0005e4000c10190e */
[----:B------:R-:W-:Y:S01]  /*22c0*/  LEA.HI.X R153, R24, UR17, R7, 0x2, P6 ;  /* 0x0000001118997c11 */ /* 0x000fe2000b0f1407 */
[----:B------:R-:W-:Y:S09]  /*22d0*/  @!P2 BRA `(.L_x_33) ;  /* 0x000000000004a947 */ /* 0x000ff20003800000 */
[----:B------:R4:W5:Y:S02]  /*22e0*/  LDG.E.LTC128B R8, desc[UR14][R152.64+0x20] ;  /* 0x0000200e98087981 */ /* 0x000964000c1e1920 */
.L_x_33:
[----:B------:R-:W-:Y:S05]  /*22f0*/  BSYNC B1 ;  /* 0x0000000000017941 */ /* 0x000fea0003800000 */
.L_x_32:
[----:B-----5:R-:W-:Y:S01]  /*2300*/  IMAD R26, R8, R11, RZ ;  /* 0x0000000b081a7224 */ /* 0x020fe200078e02ff */
[----:B------:R-:W-:Y:S01]  /*2310*/  IADD3 R24, P1, R18, UR9, RZ ;  /* 0x0000000912187c10 */ /* 0x000fe2000ff3e0ff */
[----:B---3--:R-:W-:Y:S02]  /*2320*/  IMAD.MOV.U32 R156, RZ, RZ, R8 ;  /* 0x000000ffff9c7224 */ /* 0x008fe400078e0008 */
[----:B------:R-:W-:Y:S01]  /*2330*/  IMAD R27, R27, R9, R26 ;  /* 0x000000091b1b7224 */ /* 0x000fe200078e021a */
[----:B------:R-:W-:-:S04]  /*2340*/  IADD3.X R25, R19, UR10, RZ, P1, !PT ;  /* 0x0000000a13197c10 */ /* 0x000fc80008ffe4ff */
[----:B------:R3:W-:Y:S04]  /*2350*/  @P2 STG.E desc[UR14][R22.64+0x20], R27 ;  /* 0x0000201b16002986 */ /* 0x0007e8000c10190e */
[----:B------:R-:W3:Y:S01]  /*2360*/  @P5 LDG.E.LTC128B R156, desc[UR14][R24.64] ;  /* 0x0000000e189c5981 */ /* 0x000ee2000c1e1920 */
[C---:B------:R-:W-:Y:S01]  /*2370*/  IMAD.SHL.U32 R7, R14.reuse, 0x20, RZ ;  /* 0x000000200e077824 */ /* 0x040fe200078e00ff */
[----:B------:R-:W-:Y:S01]  /*2380*/  SHF.L.U64.HI R8, R14, 0x5, R15 ;  /* 0x000000050e087819 */ /* 0x000fe2000001020f */
[----:B------:R-:W-:Y:S01]  /*2390*/  BSSY B1, `(.L_x_34) ;  /* 0x000000c000017945 */ /* 0x000fe20003800000 */
[----:B------:R-:W-:Y:S02]  /*23a0*/  ISETP.GT.AND P1, PT, R13, 0x9, PT ;  /* 0x000000090d00780c */ /* 0x000fe40003f24270 */
[----:B------:R-:W-:-:S02]  /*23b0*/  IADD3 R154, P6, R7, R16, RZ ;  /* 0x00000010079a7210 */ /* 0x000fc40007fde0ff */
[----:B------:R-:W-:-:S03]  /*23c0*/  ISETP.GT.AND P2, PT, R10, RZ, P1 ;  /* 0x000000ff0a00720c */ /* 0x000fc60000f44270 */
[----:B--2---:R-:W-:Y:S01]  /*23d0*/  IMAD.X R155, R8, 0x1, R17, P6 ;  /* 0x00000001089b7824 */ /* 0x004fe200030e0611 */
[----:B----4-:R-:W-:-:S04]  /*23e0*/  IADD3 R152, P6, R20, UR9, RZ ;  /* 0x0000000914987c10 */ /* 0x010fc8000ffde0ff */
[----:B------:R-:W-:Y:S01]  /*23f0*/  IADD3.X R153, R21, UR10, RZ, P6, !PT ;  /* 0x0000000a15997c10 */ /* 0x000fe2000b7fe4ff */
[----:B---3--:R-:W-:-:S04]  /*2400*/  IMAD R14, R156, R11, RZ ;  /* 0x0000000b9c0e7224 */ /* 0x008fc800078e02ff */
[----:B------:R-:W-:-:S05]  /*2410*/  IMAD R15, R28, R9, R14 ;  /* 0x000000091c0f7224 */ /* 0x000fca00078e020e */
[----:B------:R2:W-:Y:S01]  /*2420*/  @P5 STG.E desc[UR14][R154.64], R15 ;  /* 0x0000000f9a005986 */ /* 0x0005e2000c10190e */
[----:B------:R-:W-:Y:S05]  /*2430*/  @!P2 BRA `(.L_x_35) ;  /* 0x000000000004a947 */ /* 0x000fea0003800000 */
[----:B------:R3:W5:Y:S02]  /*2440*/  LDG.E.LTC128B R156, desc[UR14][R152.64] ;  /* 0x0000000e989c7981 */ /* 0x000764000c1e1920 */
.L_x_35:
[----:B------:R-:W-:Y:S05]  /*2450*/  BSYNC B1 ;  /* 0x0000000000017941 */ /* 0x000fea0003800000 */
.L_x_34:
[----:B------:R-:W-:Y:S01]  /*2460*/  UIADD3 UR7, UP0, UR9, 0x20, URZ ;  /* 0x0000002009077890 */ /* 0x000fe2000ff1e03f */
[----:B------:R-:W-:Y:S01]  /*2470*/  ISETP.GT.AND P4, PT, R10, 0x8, P4 ;  /* 0x000000080a00780c */ /* 0x000fe20002784270 */
[----:B-----5:R-:W-:Y:S01]  /*2480*/  IMAD R14, R156, R11, RZ ;  /* 0x0000000b9c0e7224 */ /* 0x020fe200078e02ff */
[----:B------:R-:W-:Y:S01]  /*2490*/  IADD3 R26, P5, R7, R22, RZ ;  /* 0x00000016071a7210 */ /* 0x000fe20007fbe0ff */
[----:B------:R-:W-:Y:S02]  /*24a0*/  UIADD3.X UR8, URZ, UR10, URZ, UP0, !UPT ;  /* 0x0000000a3f087290 */ /* 0x000fe400087fe43f */
[----:B------:R-:W-:Y:S01]  /*24b0*/  IADD3 R18, P6, R18, UR7, RZ ;  /* 0x0000000712127c10 */ /* 0x000fe2000ffde0ff */
[----:B------:R-:W-:Y:S02]  /*24c0*/  IMAD R157, R29, R9, R14 ;  /* 0x000000091d9d7224 */ /* 0x000fe400078e020e */
[----:B------:R-:W-:Y:S01]  /*24d0*/  IMAD.X R27, R8, 0x1, R23, P5 ;  /* 0x00000001081b7824 */ /* 0x000fe200028e0617 */
[----:B------:R-:W-:-:S04]  /*24e0*/  IADD3.X R19, R19, UR8, RZ, P6, !PT ;  /* 0x0000000813137c10 */ /* 0x000fc8000b7fe4ff */
[----:B------:R4:W-:Y:S04]  /*24f0*/  @P2 STG.E desc[UR14][R26.64], R157 ;  /* 0x0000009d1a002986 */ /* 0x0009e8000c10190e */
[----:B------:R-:W3:Y:S01]  /*2500*/  @P4 LDG.E.LTC128B R156, desc[UR14][R18.64] ;  /* 0x0000000e129c4981 */ /* 0x000ee2000c1e1920 */
[----:B--2---:R-:W-:Y:S01]  /*2510*/  IADD3 R15, P2, R7, 0x20, RZ ;  /* 0x00000020070f7810 */ /* 0x004fe20007f5e0ff */
[----:B------:R-:W-:Y:S01]  /*2520*/  BSSY B1, `(.L_x_36) ;  /* 0x000000e000017945 */ /* 0x000fe20003800000 */
[----:B------:R-:W-:Y:S02]  /*2530*/  ISETP.GT.AND P1, PT, R10, 0x8, P1 ;  /* 0x000000080a00780c */ /* 0x000fe40000f24270 */
[----:B0-----:R-:W-:Y:S01]  /*2540*/  IADD3 R16, P5, R15, R16, RZ ;  /* 0x000000100f107210 */ /* 0x001fe20007fbe0ff */
[----:B------:R-:W-:Y:S01]  /*2550*/  IMAD.X R14, RZ, RZ, R8, P2 ;  /* 0x000000ffff0e7224 */ /* 0x000fe200010e0608 */
[----:B-1----:R-:W-:-:S02]  /*2560*/  IADD3 R20, P6, R20, UR7, RZ ;  /* 0x0000000714147c10 */ /* 0x002fc4000ffde0ff */
[----:B------:R-:W-:Y:S01]  /*2570*/  ISETP.GT.AND P2, PT, R13, 0x10, PT ;  /* 0x000000100d00780c */ /* 0x000fe20003f44270 */
[----:B------:R-:W-:Y:S01]  /*2580*/  IMAD.X R17, R14, 0x1, R17, P5 ;  /* 0x000000010e117824 */ /* 0x000fe200028e0611 */
[----:B------:R-:W-:Y:S02]  /*2590*/  IADD3 R28, P5, R15, R22, RZ ;  /* 0x000000160f1c7210 */ /* 0x000fe40007fbe0ff */
[----:B------:R-:W-:Y:S01]  /*25a0*/  IADD3.X R21, R21, UR8, RZ, P6, !PT ;  /* 0x0000000815157c10 */ /* 0x000fe2000b7fe4ff */
[----:B---3--:R-:W-:-:S04]  /*25b0*/  IMAD R29, R156, R11, RZ ;  /* 0x0000000b9c1d7224 */ /* 0x008fc800078e02ff */
[----:B------:R-:W-:-:S05]  /*25c0*/  IMAD R159, R30, R9, R29 ;  /* 0x000000091e9f7224 */ /* 0x000fca00078e021d */
[----:B------:R4:W-:Y:S01]  /*25d0*/  @P4 STG.E desc[UR14][R16.64], R159 ;  /* 0x0000009f10004986 */ /* 0x0009e2000c10190e */
[----:B------:R-:W-:Y:S05]  /*25e0*/  @!P1 BRA `(.L_x_37) ;  /* 0x0000000000049947 */ /* 0x000fea0003800000 */
[----:B------:R0:W5:Y:S02]  /*25f0*/  LDG.E.LTC128B R156, desc[UR14][R20.64] ;  /* 0x0000000e149c7981 */ /* 0x000164000c1e1920 */
.L_x_37:
[----:B------:R-:W-:Y:S05]  /*2600*/  BSYNC B1 ;  /* 0x0000000000017941 */ /* 0x000fea0003800000 */
.L_x_36:
[----:B----45:R-:W-:Y:S01]  /*2610*/  IMAD R16, R156, R11, RZ ;  /* 0x0000000b9c107224 */ /* 0x030fe200078e02ff */
[----:B------:R-:W-:Y:S01]  /*2620*/  ISETP.GT.AND P4, PT, R10, RZ, P2 ;  /* 0x000000ff0a00720c */ /* 0x000fe20001784270 */
[----:B------:R-:W-:Y:S01]  /*2630*/  IMAD.X R29, R14, 0x1, R23, P5 ;  /* 0x000000010e1d7824 */ /* 0x000fe200028e0617 */
[----:B------:R-:W-:Y:S01]  /*2640*/  IADD3 R30, P6, R24, UR9, RZ ;  /* 0x00000009181e7c10 */ /* 0x000fe2000ffde0ff */
[----:B------:R-:W-:Y:S01]  /*2650*/  IMAD R17, R31, R9, R16 ;  /* 0x000000091f117224 */ /* 0x000fe200078e0210 */
[----:B------:R-:W-:Y:S01]  /*2660*/  BSSY B1, `(.L_x_38) ;  /* 0x0000006000017945 */ /* 0x000fe20003800000 */
[----:B------:R-:W-:Y:S02]  /*2670*/  IADD3 R18, P5, R154, R7, RZ ;  /* 0x000000079a127210 */ /* 0x000fe40007fbe0ff */
[----:B------:R-:W-:Y:S01]  /*2680*/  IADD3.X R31, R25, UR10, RZ, P6, !PT ;  /* 0x0000000a191f7c10 */ /* 0x000fe2000b7fe4ff */
[----:B------:R1:W-:Y:S05]  /*2690*/  @P1 STG.E desc[UR14][R28.64], R17 ;  /* 0x000000111c001986 */ /* 0x0003ea000c10190e */
[----:B------:R-:W-:Y:S05]  /*26a0*/  @!P4 BRA `(.L_x_39) ;  /* 0x000000000004c947 */ /* 0x000fea0003800000 */
[----:B------:R2:W5:Y:S02]  /*26b0*/  LDG.E.LTC128B R156, desc[UR14][R30.64] ;  /* 0x0000000e1e9c7981 */ /* 0x000564000c1e1920 */
.L_x_39:
[----:B------:R-:W-:Y:S05]  /*26c0*/  BSYNC B1 ;  /* 0x0000000000017941 */ /* 0x000fea0003800000 */
.L_x_38:
[----:B------:R-:W-:Y:S01]  /*26d0*/  ISETP.GT.AND P1, PT, R13, 0x11, PT ;  /* 0x000000110d00780c */ /* 0x000fe20003f24270 */
[----:B------:R-:W-:Y:S01]  /*26e0*/  IMAD.X R19, R155, 0x1, R8, P5 ;  /* 0x000000019b137824 */ /* 0x000fe200028e0608 */
[----:B------:R-:W-:Y:S01]  /*26f0*/  BSSY B1, `(.L_x_40) ;  /* 0x000000a000017945 */ /* 0x000fe20003800000 */
[----:B-----5:R-:W-:Y:S01]  /*2700*/  IMAD R16, R156, R11, RZ ;  /* 0x0000000b9c107224 */ /* 0x020fe200078e02ff */
[----:B------:R-:W-:-:S03]  /*2710*/  ISETP.GT.AND P5, PT, R10, RZ, P1 ;  /* 0x000000ff0a00720c */ /* 0x000fc60000fa4270 */
[----:B-1----:R-:W-:Y:S01]  /*2720*/  IMAD R17, R32, R9, R16 ;  /* 0x0000000920117224 */ /* 0x002fe200078e0210 */
[----:B------:R-:W-:-:S04]  /*2730*/  IADD3 R16, P6, R26, R7, RZ ;  /* 0x000000071a107210 */ /* 0x000fc80007fde0ff */
[----:B------:R1:W-:Y:S01]  /*2740*/  @P4 STG.E desc[UR14][R18.64], R17 ;  /* 0x0000001112004986 */ /* 0x0003e2000c10190e */
[----:B------:R-:W-:-:S04]  /*2750*/  IADD3 R28, P4, R152, UR9, RZ ;  /* 0x00000009981c7c10 */ /* 0x000fc8000ff9e0ff */
[----:B------:R-:W-:Y:S01]  /*2760*/  IADD3.X R29, R153, UR10, RZ, P4, !PT ;  /* 0x0000000a991d7c10 */ /* 0x000fe2000a7fe4ff */
[----:B------:R-:W-:Y:S08]  /*2770*/  @!P5 BRA `(.L_x_41) ;  /* 0x000000000004d947 */ /* 0x000ff00003800000 */
[----:B------:R3:W5:Y:S02]  /*2780*/  LDG.E.LTC128B R156, desc[UR14][R28.64] ;  /* 0x0000000e1c9c7981 */ /* 0x000764000c1e1920 */
.L_x_41:
[----:B------:R-:W-:Y:S05]  /*2790*/  BSYNC B1 ;  /* 0x0000000000017941 */ /* 0x000fea0003800000 */
.L_x_40:
[----:B0----5:R-:W-:Y:S01]  /*27a0*/  IMAD R20, R156, R11, RZ ;  /* 0x0000000b9c147224 */ /* 0x021fe200078e02ff */
[----:B------:R-:W-:Y:S01]  /*27b0*/  ISETP.GT.AND P4, PT, R10, 0x8, P2 ;  /* 0x000000080a00780c */ /* 0x000fe20001784270 */
[----:B-1----:R-:W-:Y:S01]  /*27c0*/  IMAD.X R17, R27, 0x1, R8, P6 ;  /* 0x000000011b117824 */ /* 0x002fe200030e0608 */
[----:B------:R-:W-:Y:S01]  /*27d0*/  BSSY B1, `(.L_x_42) ;  /* 0x0000007000017945 */ /* 0x000fe20003800000 */
[----:B------:R-:W-:Y:S01]  /*27e0*/  IMAD R33, R33, R9, R20 ;  /* 0x0000000921217224 */ /* 0x000fe200078e0214 */
[----:B------:R-:W-:-:S04]  /*27f0*/  IADD3 R20, P2, R24, UR7, RZ ;  /* 0x0000000718147c10 */ /* 0x000fc8000ff5e0ff */
[----:B------:R0:W-:Y:S01]  /*2800*/  @P5 STG.E desc[UR14][R16.64], R33 ;  /* 0x0000002110005986 */ /* 0x0001e2000c10190e */
[----:B------:R-:W-:-:S04]  /*2810*/  IADD3.X R21, R25, UR8, RZ, P2, !PT ;  /* 0x0000000819157c10 */ /* 0x000fc800097fe4ff */
[----:B------:R-:W-:Y:S05]  /*2820*/  @!P4 BRA `(.L_x_43) ;  /* 0x000000000004c947 */ /* 0x000fea0003800000 */
[----:B------:R1:W5:Y:S02]  /*2830*/  LDG.E.LTC128B R156, desc[UR14][R20.64] ;  /* 0x0000000e149c7981 */ /* 0x000364000c1e1920 */
.L_x_43:
[----:B------:R-:W-:Y:S05]  /*2840*/  BSYNC B1 ;  /* 0x0000000000017941 */ /* 0x000fea0003800000 */
.L_x_42:
[----:B-1---5:R-:W-:Y:S01]  /*2850*/  IMAD R21, R156, R11, RZ ;  /* 0x0000000b9c157224 */ /* 0x022fe200078e02ff */
[----:B------:R-:W-:Y:S01]  /*2860*/  IADD3 R20, P5, R15, R154, RZ ;  /* 0x0000009a0f147210 */ /* 0x000fe20007fbe0ff */
[----:B------:R-:W-:Y:S01]  /*2870*/  BSSY B1, `(.L_x_44) ;  /* 0x000000b000017945 */ /* 0x000fe20003800000 */
[----:B------:R-:W-:Y:S01]  /*2880*/  ISETP.GT.AND P1, PT, R10, 0x8, P1 ;  /* 0x000000080a00780c */ /* 0x000fe20000f24270 */
[----:B------:R-:W-:Y:S01]  /*2890*/  IMAD R25, R34, R9, R21 ;  /* 0x0000000922197224 */ /* 0x000fe200078e0215 */
[----:B------:R-:W-:Y:S01]  /*28a0*/  IADD3 R22, P6, R152, UR7, RZ ;  /* 0x0000000798167c10 */ /* 0x000fe2000ffde0ff */
[----:B------:R-:W-:Y:S01]  /*28b0*/  IMAD.X R21, R14, 0x1, R155, P5 ;  /* 0x000000010e157824 */ /* 0x000fe200028e069b */
[----:B------:R-:W-:Y:S02]  /*28c0*/  ISETP.GT.AND P2, PT, R13, 0x18, PT ;  /* 0x000000180d00780c */ /* 0x000fe40003f44270 */
[----:B------:R-:W-:Y:S02]  /*28d0*/  IADD3 R24, P5, R15, R26, RZ ;  /* 0x0000001a0f187210 */ /* 0x000fe40007fbe0ff */
[----:B------:R1:W-:Y:S01]  /*28e0*/  @P4 STG.E desc[UR14][R20.64], R25 ;  /* 0x0000001914004986 */ /* 0x0003e2000c10190e */
[----:B------:R-:W-:-:S04]  /*28f0*/  IADD3.X R23, R153, UR8, RZ, P6, !PT ;  /* 0x0000000899177c10 */ /* 0x000fc8000b7fe4ff */
[----:B------:R-:W-:Y:S06]  /*2900*/  @!P1 BRA `(.L_x_45) ;  /* 0x0000000000049947 */ /* 0x000fec0003800000 */
[----:B------:R4:W5:Y:S02]  /*2910*/  LDG.E.LTC128B R156, desc[UR14][R22.64] ;  /* 0x0000000e169c7981 */ /* 0x000964000c1e1920 */
.L_x_45:
[----:B------:R-:W-:Y:S05]  /*2920*/  BSYNC B1 ;  /* 0x0000000000017941 */ /* 0x000fea0003800000 */
.L_x_44:
[----:B-1---5:R-:W-:Y:S01]  /*2930*/  IMAD R20, R156, R11, RZ ;  /* 0x0000000b9c147224 */ /* 0x022fe200078e02ff */
[----:B------:R-:W-:Y:S01]  /*2940*/  ISETP.GT.AND P4, PT, R10, RZ, P2 ;  /* 0x000000ff0a00720c */ /* 0x000fe20001784270 */
[----:B------:R-:W-:Y:S01]  /*2950*/  IMAD.X R25, R14, 0x1, R27, P5 ;  /* 0x000000010e197824 */ /* 0x000fe200028e061b */
[----:B------:R-:W-:Y:S01]  /*2960*/  IADD3 R26, P6, R30, UR9, RZ ;  /* 0x000000091e1a7c10 */ /* 0x000fe2000ffde0ff */
[----:B------:R-:W-:Y:S01]  /*2970*/  IMAD R35, R35, R9, R20 ;  /* 0x0000000923237224 */ /* 0x000fe200078e0214 */
[----:B------:R-:W-:Y:S01]  /*2980*/  BSSY B1, `(.L_x_46) ;  /* 0x0000006000017945 */ /* 0x000fe20003800000 */
[----:B----4-:R-:W-:Y:S02]  /*2990*/  IADD3 R22, P5, R18, R7, RZ ;  /* 0x0000000712167210 */ /* 0x010fe40007fbe0ff */
[----:B------:R-:W-:Y:S01]  /*29a0*/  IADD3.X R27, R31, UR10, RZ, P6, !PT ;  /* 0x0000000a1f1b7c10 */ /* 0x000fe2000b7fe4ff */
[----:B------:R1:W-:Y:S05]  /*29b0*/  @P1 STG.E desc[UR14][R24.64], R35 ;  /* 0x0000002318001986 */ /* 0x0003ea000c10190e */
[----:B------:R-:W-:Y:S05]  /*29c0*/  @!P4 BRA `(.L_x_47) ;  /* 0x000000000004c947 */ /* 0x000fea0003800000 */
[----:B------:R4:W5:Y:S02]  /*29d0*/  LDG.E.LTC128B R156, desc[UR14][R26.64] ;  /* 0x0000000e1a9c7981 */ /* 0x000964000c1e1920 */
.L_x_47:
[----:B------:R-:W-:Y:S05]  /*29e0*/  BSYNC B1 ;  /* 0x0000000000017941 */ /* 0x000fea0003800000 */
.L_x_46:
[----:B------:R-:W-:Y:S01]  /*29f0*/  ISETP.GT.AND P1, PT, R13, 0x19, PT ;  /* 0x000000190d00780c */ /* 0x000fe20003f24270 */
[----:B------:R-:W-:Y:S01]  /*2a00*/  IMAD.X R23, R19, 0x1, R8, P5 ;  /* 0x0000000113177824 */ /* 0x000fe200028e0608 */
[----:B------:R-:W-:Y:S01]  /*2a10*/  BSSY B1, `(.L_x_48) ;  /* 0x000000a000017945 */ /* 0x000fe20003800000 */
[----:B-----5:R-:W-:Y:S01]  /*2a20*/  IMAD R20, R156, R11, RZ ;  /* 0x0000000b9c147224 */ /* 0x020fe200078e02ff */
[----:B------:R-:W-:-:S03]  /*2a30*/  ISETP.GT.AND P5, PT, R10, RZ, P1 ;  /* 0x000000ff0a00720c */ /* 0x000fc60000fa4270 */
[----:B------:R-:W-:Y:S01]  /*2a40*/  IMAD R21, R36, R9, R20 ;  /* 0x0000000924157224 */ /* 0x000fe200078e0214 */
[----:B------:R-:W-:-:S04]  /*2a50*/  IADD3 R20, P6, R16, R7, RZ ;  /* 0x0000000710147210 */ /* 0x000fc80007fde0ff */
[----:B------:R0:W-:Y:S01]  /*2a60*/  @P4 STG.E desc[UR14][R22.64], R21 ;  /* 0x0000001516004986 */ /* 0x0001e2000c10190e */
[----:B-1----:R-:W-:-:S04]  /*2a70*/  IADD3 R24, P4, R28, UR9, RZ ;  /* 0x000000091c187c10 */ /* 0x002fc8000ff9e0ff */
[----:B------:R-:W-:Y:S01]  /*2a80*/  IADD3.X R25, R29, UR10, RZ, P4, !PT ;  /* 0x0000000a1d197c10 */ /* 0x000fe2000a7fe4ff */
[----:B------:R-:W-:Y:S08]  /*2a90*/  @!P5 BRA `(.L_x_49) ;  /* 0x000000000004d947 */ /* 0x000ff00003800000 */
[----:B------:R1:W5:Y:S02]  /*2aa0*/  LDG.E.LTC128B R156, desc[UR14][R24.64] ;  /* 0x0000000e189c7981 */ /* 0x000364000c1e1920 */
.L_x_49:
[----:B------:R-:W-:Y:S05]  /*2ab0*/  BSYNC B1 ;  /* 0x0000000000017941 */ /* 0x000fea0003800000 */
.L_x_48:
[----:B-----5:R-:W-:Y:S01]  /*2ac0*/  IMAD R32, R156, R11, RZ ;  /* 0x0000000b9c207224 */ /* 0x020fe200078e02ff */
[----:B------:R-:W-:Y:S01]  /*2ad0*/  ISETP.GT.AND P4, PT, R10, 0x8, P2 ;  /* 0x000000080a00780c */ /* 0x000fe20001784270 */
[----:B0-----:R-:W-:Y:S01]  /*2ae0*/  IMAD.X R21, R17, 0x1, R8, P6 ;  /* 0x0000000111157824 */ /* 0x001fe200030e0608 */
[----:B--2---:R-:W-:Y:S01]  /*2af0*/  IADD3 R30, P2, R30, UR7, RZ ;  /* 0x000000071e1e7c10 */ /* 0x004fe2000ff5e0ff */
[----:B------:R-:W-:Y:S01]  /*2b00*/  IMAD R37, R37, R9, R32 ;  /* 0x0000000925257224 */ /* 0x000fe200078e0220 */
[----:B------:R-:W-:Y:S02]  /*2b10*/  BSSY B1, `(.L_x_50) ;  /* 0x0000005000017945 */ /* 0x000fe40003800000 */
[----:B------:R-:W-:Y:S02]  /*2b20*/  IADD3.X R31, R31, UR8, RZ, P2, !PT ;  /* 0x000000081f1f7c10 */ /* 0x000fe400097fe4ff */
[----:B------:R0:W-:Y:S05]  /*2b30*/  @P5 STG.E desc[UR14][R20.64], R37 ;  /* 0x0000002514005986 */ /* 0x0001ea000c10190e */
[----:B------:R-:W-:Y:S05]  /*2b40*/  @!P4 BRA `(.L_x_51) ;  /* 0x000000000004c947 */ /* 0x000fea0003800000 */
[----:B------:R2:W5:Y:S02]  /*2b50*/  LDG.E.LTC128B R156, desc[UR14][R30.64] ;  /* 0x0000000e1e9c7981 */ /* 0x000564000c1e1920 */
.L_x_51:
[----:B------:R-:W-:Y:S05]  /*2b60*/  BSYNC B1 ;  /* 0x0000000000017941 */ /* 0x000fea0003800000 */
.L_x_50:
[----:B------:R-:W-:Y:S01]  /*2b70*/  IADD3 R18, P5, R18, R15, RZ ;  /* 0x0000000f12127210 */ /* 0x000fe20007fbe0ff */
[----:B--2--5:R-:W-:Y:S01]  /*2b80*/  IMAD R30, R156, R11, RZ ;  /* 0x0000000b9c1e7224 */ /* 0x024fe200078e02ff */
[----:B------:R-:W-:Y:S01]  /*2b90*/  ISETP.GT.AND P1, PT, R10, 0x8, P1 ;  /* 0x000000080a00780c */ /* 0x000fe20000f24270 */
[----:B------:R-:W-:Y:S01]  /*2ba0*/  BSSY B1, `(.L_x_52) ;  /* 0x000000a000017945 */ /* 0x000fe20003800000 */
[----:B---3--:R-:W-:Y:S01]  /*2bb0*/  IADD3 R28, P6, R28, UR7, RZ ;  /* 0x000000071c1c7c10 */ /* 0x008fe2000ffde0ff */
[----:B------:R-:W-:Y:S01]  /*2bc0*/  IMAD R31, R38, R9, R30 ;  /* 0x00000009261f7224 */ /* 0x000fe200078e021e */
[----:B------:R-:W-:Y:S01]  /*2bd0*/  ISETP.GT.AND P2, PT, R13, 0x20, PT ;  /* 0x000000200d00780c */ /* 0x000fe20003f44270 */
[----:B------:R-:W-:Y:S01]  /*2be0*/  IMAD.X R19, R19, 0x1, R14, P5 ;  /* 0x0000000113137824 */ /* 0x000fe200028e060e */
[----:B------:R-:W-:Y:S02]  /*2bf0*/  IADD3 R30, P5, R16, R15, RZ ;  /* 0x0000000f101e7210 */ /* 0x000fe40007fbe0ff */
[----:B------:R-:W-:-:S02]  /*2c00*/  IADD3.X R29, R29, UR8, RZ, P6, !PT ;  /* 0x000000081d1d7c10 */ /* 0x000fc4000b7fe4ff */
[----:B------:R2:W-:Y:S03]  /*2c10*/  @P4 STG.E desc[UR14][R18.64], R31 ;  /* 0x0000001f12004986 */ /* 0x0005e6000c10190e */
[----:B------:R-:W-:Y:S06]  /*2c20*/  @!P1 BRA `(.L_x_53) ;  /* 0x0000000000049947 */ /* 0x000fec0003800000 */
[----:B------:R3:W5:Y:S02]  /*2c30*/  LDG.E.LTC128B R156, desc[UR14][R28.64] ;  /* 0x0000000e1c9c7981 */ /* 0x000764000c1e1920 */
.L_x_53:
[----:B------:R-:W-:Y:S05]  /*2c40*/  BSYNC B1 ;  /* 0x0000000000017941 */ /* 0x000fea0003800000 */
.L_x_52:
[----:B-----5:R-:W-:Y:S01]  /*2c50*/  IMAD R16, R156, R11, RZ ;  /* 0x0000000b9c107224 */ /* 0x020fe200078e02ff */
[----:B------:R-:W-:Y:S01]  /*2c60*/  ISETP.GT.AND P4, PT, R10, RZ, P2 ;  /* 0x000000ff0a00720c */ /* 0x000fe20001784270 */
[----:B--2---:R-:W-:Y:S01]  /*2c70*/  IMAD.X R31, R17, 0x1, R14, P5 ;  /* 0x00000001111f7824 */ /* 0x004fe200028e060e */
[----:B------:R-:W-:Y:S01]  /*2c80*/  BSSY B1, `(.L_x_54) ;  /* 0x0000008000017945 */ /* 0x000fe20003800000 */
[----:B------:R-:W-:Y:S01]  /*2c90*/  IMAD R39, R39, R9, R16 ;  /* 0x0000000927277224 */ /* 0x000fe200078e0210 */
[----:B------:R-:W-:Y:S02]  /*2ca0*/  IADD3 R16, P6, R26, UR9, RZ ;  /* 0x000000091a107c10 */ /* 0x000fe4000ffde0ff */
[----:B------:R-:W-:Y:S02]  /*2cb0*/  IADD3 R18, P5, R22, R7, RZ ;  /* 0x0000000716127210 */ /* 0x000fe40007fbe0ff */
[----:B------:R2:W-:Y:S01]  /*2cc0*/  @P1 STG.E desc[UR14][R30.64], R39 ;  /* 0x000000271e001986 */ /* 0x0005e2000c10190e */
[----:B------:R-:W-:-:S04]  /*2cd0*/  IADD3.X R17, R27, UR10, RZ, P6, !PT ;  /* 0x0000000a1b117c10 */ /* 0x000fc8000b7fe4ff */
[----:B------:R-:W-:Y:S06]  /*2ce0*/  @!P4 BRA `(.L_x_55) ;  /* 0x000000000004c947 */ /* 0x000fec0003800000 */
[----:B------:R0:W5:Y:S02]  /*2cf0*/  LDG.E.LTC128B R156, desc[UR14][R16.64] ;  /* 0x0000000e109c7981 */ /* 0x000164000c1e1920 */
.L_x_55:
[----:B------:R-:W-:Y:S05]  /*2d00*/  BSYNC B1 ;  /* 0x0000000000017941 */ /* 0x000fea0003800000 */
.L_x_54:
[----:B------:R-:W-:Y:S01]  /*2d10*/  ISETP.GT.AND P1, PT, R13, 0x21, PT ;  /* 0x000000210d00780c */ /* 0x000fe20003f24270 */
[----:B------:R-:W-:Y:S01]  /*2d20*/  IMAD.X R19, R23, 0x1, R8, P5 ;  /* 0x0000000117137824 */ /* 0x000fe200028e0608 */
[----:B------:R-:W-:Y:S01]  /*2d30*/  BSSY B1, `(.L_x_56) ;  /* 0x000000a000017945 */ /* 0x000fe20003800000 */
[----:B---3-5:R-:W-:Y:S01]  /*2d40*/  IMAD R28, R156, R11, RZ ;  /* 0x0000000b9c1c7224 */ /* 0x028fe200078e02ff */
[----:B------:R-:W-:Y:S02]  /*2d50*/  ISETP.GT.AND P5, PT, R10, RZ, P1 ;  /* 0x000000ff0a00720c */ /* 0x000fe40000fa4270 */
[----:B--2---:R-:W-:Y:S01]  /*2d60*/  IADD3 R30, P6, R20, R7, RZ ;  /* 0x00000007141e7210 */ /* 0x004fe20007fde0ff */
[----:B------:R-:W-:-:S05]  /*2d70*/  IMAD R31, R40, R9, R28 ;  /* 0x00000009281f7224 */ /* 0x000fca00078e021c */
[----:B------:R2:W-:Y:S01]  /*2d80*/  @P4 STG.E desc[UR14][R18.64], R31 ;  /* 0x0000001f12004986 */ /* 0x0005e2000c10190e */
[----:B------:R-:W-:-:S04]  /*2d90*/  IADD3 R28, P4, R24, UR9, RZ ;  /* 0x00000009181c7c10 */ /* 0x000fc8000ff9e0ff */
[----:B------:R-:W-:Y:S01]  /*2da0*/  IADD3.X R29, R25, UR10, RZ, P4, !PT ;  /* 0x0000000a191d7c10 */ /* 0x000fe2000a7fe4ff */
[----:B------:R-:W-:Y:S08]  /*2db0*/  @!P5 BRA `(.L_x_57) ;  /* 0x000000000004d947 */ /* 0x000ff00003800000 */
[----:B------:R3:W5:Y:S02]  /*2dc0*/  LDG.E.LTC128B R156, desc[UR14][R28.64] ;  /* 0x0000000e1c9c7981 */ /* 0x000764000c1e1920 */
.L_x_57:
[----:B------:R-:W-:Y:S05]  /*2dd0*/  BSYNC B1 ;  /* 0x0000000000017941 */ /* 0x000fea0003800000 */
.L_x_56:
[----:B-----5:R-:W-:Y:S01]  /*2de0*/  IMAD R32, R156, R11, RZ ;  /* 0x0000000b9c207224 */ /* 0x020fe200078e02ff */
[----:B------:R-:W-:Y:S01]  /*2df0*/  ISETP.GT.AND P4, PT, R10, 0x8, P2 ;  /* 0x000000080a00780c */ /* 0x000fe20001784270 */
[----:B--2---:R-:W-:Y:S01]  /*2e00*/  IMAD.X R31, R21, 0x1, R8, P6 ;  /* 0x00000001151f7824 */ /* 0x004fe200030e0608 */
[----:B----4-:R-:W-:Y:S01]  /*2e10*/  IADD3 R26, P2, R26, UR7, RZ ;  /* 0x000000071a1a7c10 */ /* 0x010fe2000ff5e0ff */
[----:B------:R-:W-:Y:S01]  /*2e20*/  IMAD R41, R41, R9, R32 ;  /* 0x0000000929297224 */ /* 0x000fe200078e0220 */
[----:B------:R-:W-:Y:S02]  /*2e30*/  BSSY B1, `(.L_x_58) ;  /* 0x0000005000017945 */ /* 0x000fe40003800000 */
[----:B------:R-:W-:Y:S02]  /*2e40*/  IADD3.X R27, R27, UR8, RZ, P2, !PT ;  /* 0x000000081b1b7c10 */ /* 0x000fe400097fe4ff */
[----:B------:R2:W-:Y:S05]  /*2e50*/  @P5 STG.E desc[UR14][R30.64], R41 ;  /* 0x000000291e005986 */ /* 0x0005ea000c10190e */
[----:B------:R-:W-:Y:S05]  /*2e60*/  @!P4 BRA `(.L_x_59) ;  /* 0x000000000004c947 */ /* 0x000fea0003800000 */
[----:B------:R4:W5:Y:S02]  /*2e70*/  LDG.E.LTC128B R156, desc[UR14][R26.64] ;  /* 0x0000000e1a9c7981 */ /* 0x000964000c1e1920 */
.L_x_59:
[----:B------:R-:W-:Y:S05]  /*2e80*/  BSYNC B1 ;  /* 0x0000000000017941 */ /* 0x000fea0003800000 */
.L_x_58:
[----:B------:R-:W-:Y:S01]  /*2e90*/  IADD3 R22, P5, R22, R15, RZ ;  /* 0x0000000f16167210 */ /* 0x000fe20007fbe0ff */
[----:B----45:R-:W-:Y:S01]  /*2ea0*/  IMAD R26, R156, R11, RZ ;  /* 0x0000000b9c1a7224 */ /* 0x030fe200078e02ff */
[----:B------:R-:W-:Y:S01]  /*2eb0*/  ISETP.GT.AND P1, PT, R10, 0x8, P1 ;  /* 0x000000080a00780c */ /* 0x000fe20000f24270 */
[----:B------:R-:W-:Y:S01]  /*2ec0*/  BSSY B1, `(.L_x_60) ;  /* 0x000000a000017945 */ /* 0x000fe20003800000 */
[----:B-1----:R-:W-:Y:S01]  /*2ed0*/  IADD3 R24, P6, R24, UR7, RZ ;  /* 0x0000000718187c10 */ /* 0x002fe2000ffde0ff */
        /* <DEDUP_REMOVED lines=8> */
.L_x_61:
[----:B------:R-:W-:Y:S05]  /*2f60*/  BSYNC B1 ;  /* 0x0000000000017941 */ /* 0x000fea0003800000 */
.L_x_60:
[----:B0----5:R-:W-:Y:S01]  /*2f70*/  IMAD R20, R156, R11, RZ ;  /* 0x0000000b9c147224 */ /* 0x021fe200078e02ff */
[----:B------:R-:W-:Y:S01]  /*2f80*/  ISETP.GT.AND P4, PT, R10, RZ, P2 ;  /* 0x000000ff0a00720c */ /* 0x000fe20001784270 */
[----:B-1----:R-:W-:Y:S01]  /*2f90*/  IMAD.X R27, R21, 0x1, R14, P5 ;  /* 0x00000001151b7824 */ /* 0x002fe200028e060e */
        /* <DEDUP_REMOVED lines=8> */
.L_x_63:
[----:B------:R-:W-:Y:S05]  /*3020*/  BSYNC B1 ;  /* 0x0000000000017941 */ /* 0x000fea0003800000 */
.L_x_62:
[----:B------:R-:W-:Y:S01]  /*3030*/  ISETP.GT.AND P1, PT, R13, 0x29, PT ;  /* 0x000000290d00780c */ /* 0x000fe20003f24270 */
[----:B------:R-:W-:Y:S01]  /*3040*/  IMAD.X R23, R19, 0x1, R8, P5 ;  /* 0x0000000113177824 */ /* 0x000fe200028e0608 */
[----:B------:R-:W-:Y:S01]  /*3050*/  BSSY B1, `(.L_x_64) ;  /* 0x000000a000017945 */ /* 0x000fe20003800000 */
[----:B----45:R-:W-:Y:S01]  /*3060*/  IMAD R24, R156, R11, RZ ;  /* 0x0000000b9c187224 */ /* 0x030fe200078e02ff */
[----:B------:R-:W-:Y:S02]  /*3070*/  ISETP.GT.AND P5, PT, R10, RZ, P1 ;  /* 0x000000ff0a00720c */ /* 0x000fe40000fa4270 */
[----:B0-----:R-:W-:Y:S01]  /*3080*/  IADD3 R26, P6, R30, R7, RZ ;  /* 0x000000071e1a7210 */ /* 0x001fe20007fde0ff */
[----:B------:R-:W-:-:S05]  /*3090*/  IMAD R27, R44, R9, R24 ;  /* 0x000000092c1b7224 */ /* 0x000fca00078e0218 */
[----:B------:R0:W-:Y:S01]  /*30a0*/  @P4 STG.E desc[UR14][R22.64], R27 ;  /* 0x0000001b16004986 */ /* 0x0001e2000c10190e */
[----:B------:R-:W-:-:S04]  /*30b0*/  IADD3 R24, P4, R28, UR9, RZ ;  /* 0x000000091c187c10 */ /* 0x000fc8000ff9e0ff */
[----:B------:R-:W-:Y:S01]  /*30c0*/  IADD3.X R25, R29, UR10, RZ, P4, !PT ;  /* 0x0000000a1d197c10 */ /* 0x000fe2000a7fe4ff */
[----:B------:R-:W-:Y:S08]  /*30d0*/  @!P5 BRA `(.L_x_65) ;  /* 0x000000000004d947 */ /* 0x000ff00003800000 */
[----:B------:R4:W5:Y:S02]  /*30e0*/  LDG.E.LTC128B R156, desc[UR14][R24.64] ;  /* 0x0000000e189c7981 */ /* 0x000964000c1e1920 */
.L_x_65:
[----:B------:R-:W-:Y:S05]  /*30f0*/  BSYNC B1 ;  /* 0x0000000000017941 */ /* 0x000fea0003800000 */
.L_x_64:
[----:B-----5:R-:W-:Y:S01]  /*3100*/  IMAD R32, R156, R11, RZ ;  /* 0x0000000b9c207224 */ /* 0x020fe200078e02ff */
[----:B------:R-:W-:Y:S01]  /*3110*/  ISETP.GT.AND P4, PT, R10, 0x8, P2 ;  /* 0x000000080a00780c */ /* 0x000fe20001784270 */
[----:B0-----:R-:W-:Y:S01]  /*3120*/  IMAD.X R27, R31, 0x1, R8, P6 ;  /* 0x000000011f1b7824 */ /* 0x001fe200030e0608 */
[----:B------:R-:W-:Y:S01]  /*3130*/  IADD3 R16, P2, R16, UR7, RZ ;  /* 0x0000000710107c10 */ /* 0x000fe2000ff5e0ff */
[----:B------:R-:W-:Y:S01]  /*3140*/  IMAD R45, R45, R9, R32 ;  /* 0x000000092d2d7224 */ /* 0x000fe200078e0220 */
[----:B------:R-:W-:Y:S02]  /*3150*/  BSSY B1, `(.L_x_66) ;  /* 0x0000005000017945 */ /* 0x000fe40003800000 */
[----:B------:R-:W-:Y:S02]  /*3160*/  IADD3.X R17, R17, UR8, RZ, P2, !PT ;  /* 0x0000000811117c10 */ /* 0x000fe400097fe4ff */
[----:B------:R0:W-:Y:S05]  /*3170*/  @P5 STG.E desc[UR14][R26.64], R45 ;  /* 0x0000002d1a005986 */ /* 0x0001ea000c10190e */
[----:B------:R-:W-:Y:S05]  /*3180*/  @!P4 BRA `(.L_x_67) ;  /* 0x000000000004c947 */ /* 0x000fea0003800000 */
[----:B------:R0:W5:Y:S02]  /*3190*/  LDG.E.LTC128B R156, desc[UR14][R16.64] ;  /* 0x0000000e109c7981 */ /* 0x000164000c1e1920 */
.L_x_67:
[----:B------:R-:W-:Y:S05]  /*31a0*/  BSYNC B1 ;  /* 0x0000000000017941 */ /* 0x000fea0003800000 */
.L_x_66:
[----:B0----5:R-:W-:Y:S01]  /*31b0*/  IMAD R17, R156, R11, RZ ;  /* 0x0000000b9c117224 */ /* 0x021fe200078e02ff */
        /* <DEDUP_REMOVED lines=12> */
.L_x_69:
[----:B------:R-:W-:Y:S05]  /*3280*/  BSYNC B1 ;  /* 0x0000000000017941 */ /* 0x000fea0003800000 */
.L_x_68:
[----:B0----5:R-:W-:Y:S01]  /*3290*/  IMAD R16, R156, R11, RZ ;  /* 0x0000000b9c107224 */ /* 0x021fe200078e02ff */
[----:B------:R-:W-:Y:S01]  /*32a0*/  ISETP.GT.AND P4, PT, R10, RZ, P2 ;  /* 0x000000ff0a00720c */ /* 0x000fe20001784270 */
[----:B------:R-:W-:Y:S01]  /*32b0*/  IMAD.X R33, R31, 0x1, R14, P5 ;  /* 0x000000011f217824 */ /* 0x000fe200028e060e */
        /* <DEDUP_REMOVED lines=8> */
.L_x_71:
[----:B------:R-:W-:Y:S05]  /*3340*/  BSYNC B1 ;  /* 0x0000000000017941 */ /* 0x000fea0003800000 */
.L_x_70:
        /* <DEDUP_REMOVED lines=12> */
.L_x_73:
[----:B------:R-:W-:Y:S05]  /*3410*/  BSYNC B1 ;  /* 0x0000000000017941 */ /* 0x000fea0003800000 */
.L_x_72:
[----:B0----5:R-:W-:Y:S01]  /*3420*/  IMAD R32, R156, R11, RZ ;  /* 0x0000000b9c207224 */ /* 0x021fe200078e02ff */
[----:B------:R-:W-:Y:S01]  /*3430*/  ISETP.GT.AND P4, PT, R10, 0x8, P2 ;  /* 0x000000080a00780c */ /* 0x000fe20001784270 */
[----:B--2---:R-:W-:Y:S01]  /*3440*/  IMAD.X R31, R27, 0x1, R8, P6 ;  /* 0x000000011b1f7824 */ /* 0x004fe200030e0608 */
[----:B-1----:R-:W-:Y:S01]  /*3450*/  IADD3 R20, P2, R20, UR7, RZ ;  /* 0x0000000714147c10 */ /* 0x002fe2000ff5e0ff */
[----:B------:R-:W-:Y:S01]  /*3460*/  IMAD R49, R49, R9, R32 ;  /* 0x0000000931317224 */ /* 0x000fe200078e0220 */
[----:B------:R-:W-:Y:S02]  /*3470*/  BSSY B1, `(.L_x_74) ;  /* 0x0000005000017945 */ /* 0x000fe40003800000 */
[----:B------:R-:W-:Y:S02]  /*3480*/  IADD3.X R21, R21, UR8, RZ, P2, !PT ;  /* 0x0000000815157c10 */ /* 0x000fe400097fe4ff */
[----:B------:R0:W-:Y:S05]  /*3490*/  @P5 STG.E desc[UR14][R30.64], R49 ;  /* 0x000000311e005986 */ /* 0x0001ea000c10190e */
[----:B------:R-:W-:Y:S05]  /*34a0*/  @!P4 BRA `(.L_x_75) ;  /* 0x000000000004c947 */ /* 0x000fea0003800000 */
[----:B------:R1:W5:Y:S02]  /*34b0*/  LDG.E.LTC128B R156, desc[UR14][R20.64] ;  /* 0x0000000e149c7981 */ /* 0x000364000c1e1920 */
.L_x_75:
[----:B------:R-:W-:Y:S05]  /*34c0*/  BSYNC B1 ;  /* 0x0000000000017941 */ /* 0x000fea0003800000 */
.L_x_74:
        /* <DEDUP_REMOVED lines=13> */
.L_x_77:
[----:B------:R-:W-:Y:S05]  /*35a0*/  BSYNC B1 ;  /* 0x0000000000017941 */ /* 0x000fea0003800000 */
.L_x_76:
[----:B-1---5:R-:W-:Y:S01]  /*35b0*/  IMAD R20, R156, R11, RZ ;  /* 0x0000000b9c147224 */ /* 0x022fe200078e02ff */
[----:B------:R-:W-:Y:S01]  /*35c0*/  ISETP.GT.AND P4, PT, R10, RZ, P2 ;  /* 0x000000ff0a00720c */ /* 0x000fe20001784270 */
[----:B------:R-:W-:Y:S01]  /*35d0*/  IMAD.X R33, R27, 0x1, R14, P5 ;  /* 0x000000011b217824 */ /* 0x000fe200028e060e */
[----:B------:R-:W-:Y:S01]  /*35e0*/  BSSY B1, `(.L_x_78) ;  /* 0x0000008000017945 */ /* 0x000fe20003800000 */
[----:B------:R-:W-:Y:S01]  /*35f0*/  IMAD R51, R51, R9, R20 ;  /* 0x0000000933337224 */ /* 0x000fe200078e0214 */
[----:B------:R-:W-:Y:S02]  /*3600*/  IADD3 R20, P6, R16, UR9, RZ ;  /* 0x0000000910147c10 */ /* 0x000fe4000ffde0ff */
[----:B--2---:R-:W-:Y:S02]  /*3610*/  IADD3 R22, P5, R18, R7, RZ ;  /* 0x0000000712167210 */ /* 0x004fe40007fbe0ff */
[----:B------:R1:W-:Y:S01]  /*3620*/  @P1 STG.E desc[UR14][R32.64], R51 ;  /* 0x0000003320001986 */ /* 0x0003e2000c10190e */
[----:B------:R-:W-:-:S04]  /*3630*/  IADD3.X R21, R17, UR10, RZ, P6, !PT ;  /* 0x0000000a11157c10 */ /* 0x000fc8000b7fe4ff */
[----:B------:R-:W-:Y:S06]  /*3640*/  @!P4 BRA `(.L_x_79) ;  /* 0x000000000004c947 */ /* 0x000fec0003800000 */
[----:B------:R2:W5:Y:S02]  /*3650*/  LDG.E.LTC128B R156, desc[UR14][R20.64] ;  /* 0x0000000e149c7981 */ /* 0x000564000c1e1920 */
.L_x_79:
[----:B------:R-:W-:Y:S05]  /*3660*/  BSYNC B1 ;  /* 0x0000000000017941 */ /* 0x000fea0003800000 */
.L_x_78:
[----:B------:R-:W-:Y:S01]  /*3670*/  ISETP.GT.AND P1, PT, R13, 0x39, PT ;  /* 0x000000390d00780c */ /* 0x000fe20003f24270 */
[----:B------:R-:W-:Y:S01]  /*3680*/  IMAD.X R23, R19, 0x1, R8, P5 ;  /* 0x0000000113177824 */ /* 0x000fe200028e0608 */
[----:B------:R-:W-:Y:S01]  /*3690*/  BSSY B1, `(.L_x_80) ;  /* 0x000000a000017945 */ /* 0x000fe20003800000 */
[----:B----45:R-:W-:Y:S01]  /*36a0*/  IMAD R24, R156, R11, RZ ;  /* 0x0000000b9c187224 */ /* 0x030fe200078e02ff */
[----:B------:R-:W-:Y:S02]  /*36b0*/  ISETP.GT.AND P5, PT, R10, RZ, P1 ;  /* 0x000000ff0a00720c */ /* 0x000fe40000fa4270 */
[----:B------:R-:W-:Y:S01]  /*36c0*/  IADD3 R26, P6, R30, R7, RZ ;  /* 0x000000071e1a7210 */ /* 0x000fe20007fde0ff */
[----:B------:R-:W-:-:S05]  /*36d0*/  IMAD R27, R52, R9, R24 ;  /* 0x00000009341b7224 */ /* 0x000fca00078e0218 */
[----:B------:R4:W-:Y:S01]  /*36e0*/  @P4 STG.E desc[UR14][R22.64], R27 ;  /* 0x0000001b16004986 */ /* 0x0009e2000c10190e */
[----:B------:R-:W-:-:S04]  /*36f0*/  IADD3 R24, P4, R28, UR9, RZ ;  /* 0x000000091c187c10 */ /* 0x000fc8000ff9e0ff */
[----:B------:R-:W-:Y:S01]  /*3700*/  IADD3.X R25, R29, UR10, RZ, P4, !PT ;  /* 0x0000000a1d197c10 */ /* 0x000fe2000a7fe4ff */
[----:B------:R-:W-:Y:S08]  /*3710*/  @!P5 BRA `(.L_x_81) ;  /* 0x000000000004d947 */ /* 0x000ff00003800000 */
[----:B------:R0:W5:Y:S02]  /*3720*/  LDG.E.LTC128B R156, desc[UR14][R24.64] ;  /* 0x0000000e189c7981 */ /* 0x000164000c1e1920 */
.L_x_81:
[----:B------:R-:W-:Y:S05]  /*3730*/  BSYNC B1 ;  /* 0x0000000000017941 */ /* 0x000fea0003800000 */
.L_x_80:
[----:B-1---5:R-:W-:Y:S01]  /*3740*/  IMAD R32, R156, R11, RZ ;  /* 0x0000000b9c207224 */ /* 0x022fe200078e02ff */
[----:B------:R-:W-:Y:S01]  /*3750*/  ISETP.GT.AND P4, PT, R10, 0x8, P2 ;  /* 0x000000080a00780c */ /* 0x000fe20001784270 */
[----:B----4-:R-:W-:Y:S01]  /*3760*/  IMAD.X R27, R31, 0x1, R8, P6 ;  /* 0x000000011f1b7824 */ /* 0x010fe200030e0608 */
[----:B------:R-:W-:Y:S01]  /*3770*/  IADD3 R16, P2, R16, UR7, RZ ;  /* 0x0000000710107c10 */ /* 0x000fe2000ff5e0ff */
[----:B------:R-:W-:Y:S01]  /*3780*/  IMAD R53, R53, R9, R32 ;  /* 0x0000000935357224 */ /* 0x000fe200078e0220 */
[----:B------:R-:W-:Y:S02]  /*3790*/  BSSY B1, `(.L_x_82) ;  /* 0x0000005000017945 */ /* 0x000fe40003800000 */
[----:B------:R-:W-:Y:S02]  /*37a0*/  IADD3.X R17, R17, UR8, RZ, P2, !PT ;  /* 0x0000000811117c10 */ /* 0x000fe400097fe4ff */
[----:B------:R1:W-:Y:S05]  /*37b0*/  @P5 STG.E desc[UR14][R26.64], R53 ;  /* 0x000000351a005986 */ /* 0x0003ea000c10190e */
[----:B------:R-:W-:Y:S05]  /*37c0*/  @!P4 BRA `(.L_x_83) ;  /* 0x000000000004c947 */ /* 0x000fea0003800000 */
[----:B------:R4:W5:Y:S02]  /*37d0*/  LDG.E.LTC128B R156, desc[UR14][R16.64] ;  /* 0x0000000e109c7981 */ /* 0x000964000c1e1920 */
.L_x_83:
[----:B------:R-:W-:Y:S05]  /*37e0*/  BSYNC B1 ;  /* 0x0000000000017941 */ /* 0x000fea0003800000 */
.L_x_82:
[----:B----45:R-:W-:Y:S01]  /*37f0*/  IMAD R17, R156, R11, RZ ;  /* 0x0000000b9c117224 */ /* 0x030fe200078e02ff */
        /* <DEDUP_REMOVED lines=12> */
.L_x_85:
[----:B------:R-:W-:Y:S05]  /*38c0*/  BSYNC B1 ;  /* 0x0000000000017941 */ /* 0x000fea0003800000 */
.L_x_84:
[----:B----45:R-:W-:Y:S01]  /*38d0*/  IMAD R16, R156, R11, RZ ;  /* 0x0000000b9c107224 */ /* 0x030fe200078e02ff */
[----:B------:R-:W-:Y:S01]  /*38e0*/  ISETP.GT.AND P4, PT, R10, RZ, P2 ;  /* 0x000000ff0a00720c */ /* 0x000fe20001784270 */
[----:B------:R-:W-:Y:S01]  /*38f0*/  IMAD.X R33, R31, 0x1, R14, P5 ;  /* 0x000000011f217824 */ /* 0x000fe200028e060e */
[----:B------:R-:W-:Y:S01]  /*3900*/  BSSY B1, `(.L_x_86) ;  /* 0x0000008000017945 */ /* 0x000fe20003800000 */
[----:B------:R-:W-:Y:S01]  /*3910*/  IMAD R55, R55, R9, R16 ;  /* 0x0000000937377224 */ /* 0x000fe200078e0210 */
[----:B------:R-:W-:Y:S02]  /*3920*/  IADD3 R16, P6, R20, UR9, RZ ;  /* 0x0000000914107c10 */ /* 0x000fe4000ffde0ff */
[----:B0-----:R-:W-:Y:S02]  /*3930*/  IADD3 R18, P5, R22, R7, RZ ;  /* 0x0000000716127210 */ /* 0x001fe40007fbe0ff */
[----:B------:R0:W-:Y:S01]  /*3940*/  @P1 STG.E desc[UR14][R32.64], R55 ;  /* 0x0000003720001986 */ /* 0x0001e2000c10190e */
[----:B------:R-:W-:-:S04]  /*3950*/  IADD3.X R17, R21, UR10, RZ, P6, !PT ;  /* 0x0000000a15117c10 */ /* 0x000fc8000b7fe4ff */
[----:B------:R-:W-:Y:S06]  /*3960*/  @!P4 BRA `(.L_x_87) ;  /* 0x000000000004c947 */ /* 0x000fec0003800000 */
[----:B------:R4:W5:Y:S02]  /*3970*/  LDG.E.LTC128B R156, desc[UR14][R16.64] ;  /* 0x0000000e109c7981 */ /* 0x000964000c1e1920 */
.L_x_87:
[----:B------:R-:W-:Y:S05]  /*3980*/  BSYNC B1 ;  /* 0x0000000000017941 */ /* 0x000fea0003800000 */
.L_x_86:
[----:B------:R-:W-:Y:S01]  /*3990*/  ISETP.GT.AND P1, PT, R13, 0x41, PT ;  /* 0x000000410d00780c */ /* 0x000fe20003f24270 */
[----:B------:R-:W-:Y:S01]  /*39a0*/  IMAD.X R19, R23, 0x1, R8, P5 ;  /* 0x0000000117137824 */ /* 0x000fe200028e0608 */
[----:B------:R-:W-:Y:S01]  /*39b0*/  BSSY B1, `(.L_x_88) ;  /* 0x000000a000017945 */ /* 0x000fe20003800000 */
[----:B---3-5:R-:W-:Y:S01]  /*39c0*/  IMAD R28, R156, R11, RZ ;  /* 0x0000000b9c1c7224 */ /* 0x028fe200078e02ff */
        /* <DEDUP_REMOVED lines=8> */
.L_x_89:
[----:B------:R-:W-:Y:S05]  /*3a50*/  BSYNC B1 ;  /* 0x0000000000017941 */ /* 0x000fea0003800000 */
.L_x_88:
[----:B0----5:R-:W-:Y:S01]  /*3a60*/  IMAD R32, R156, R11, RZ ;  /* 0x0000000b9c207224 */ /* 0x021fe200078e02ff */
[----:B------:R-:W-:Y:S01]  /*3a70*/  ISETP.GT.AND P4, PT, R10, 0x8, P2 ;  /* 0x000000080a00780c */ /* 0x000fe20001784270 */
[----:B---3--:R-:W-:Y:S01]  /*3a80*/  IMAD.X R31, R27, 0x1, R8, P6 ;  /* 0x000000011b1f7824 */ /* 0x008fe200030e0608 */
[----:B--2---:R-:W-:Y:S01]  /*3a90*/  IADD3 R20, P2, R20, UR7, RZ ;  /* 0x0000000714147c10 */ /* 0x004fe2000ff5e0ff */
[----:B------:R-:W-:Y:S01]  /*3aa0*/  IMAD R57, R57, R9, R32 ;  /* 0x0000000939397224 */ /* 0x000fe200078e0220 */
[----:B------:R-:W-:Y:S02]  /*3ab0*/  BSSY B1, `(.L_x_90) ;  /* 0x0000005000017945 */ /* 0x000fe40003800000 */
[----:B------:R-:W-:Y:S02]  /*3ac0*/  IADD3.X R21, R21, UR8, RZ, P2, !PT ;  /* 0x0000000815157c10 */ /* 0x000fe400097fe4ff */
[----:B------:R0:W-:Y:S05]  /*3ad0*/  @P5 STG.E desc[UR14][R30.64], R57 ;  /* 0x000000391e005986 */ /* 0x0001ea000c10190e */
[----:B------:R-:W-:Y:S05]  /*3ae0*/  @!P4 BRA `(.L_x_91) ;  /* 0x000000000004c947 */ /* 0x000fea0003800000 */
[----:B------:R2:W5:Y:S02]  /*3af0*/  LDG.E.LTC128B R156, desc[UR14][R20.64] ;  /* 0x0000000e149c7981 */ /* 0x000564000c1e1920 */
.L_x_91:
[----:B------:R-:W-:Y:S05]  /*3b00*/  BSYNC B1 ;  /* 0x0000000000017941 */ /* 0x000fea0003800000 */
.L_x_90:
[----:B--2--5:R-:W-:Y:S01]  /*3b10*/  IMAD R21, R156, R11, RZ ;  /* 0x0000000b9c157224 */ /* 0x024fe200078e02ff */
        /* <DEDUP_REMOVED lines=12> */
.L_x_93:
[----:B------:R-:W-:Y:S05]  /*3be0*/  BSYNC B1 ;  /* 0x0000000000017941 */ /* 0x000fea0003800000 */
.L_x_92:
[----:B--2--5:R-:W-:Y:S01]  /*3bf0*/  IMAD R20, R156, R11, RZ ;  /* 0x0000000b9c147224 */ /* 0x024fe200078e02ff */
[----:B------:R-:W-:Y:S01]  /*3c00*/  ISETP.GT.AND P4, PT, R10, RZ, P2 ;  /* 0x000000ff0a00720c */ /* 0x000fe20001784270 */
[----:B------:R-:W-:Y:S01]  /*3c10*/  IMAD.X R33, R27, 0x1, R14, P5 ;  /* 0x000000011b217824 */ /* 0x000fe200028e060e */
[----:B------:R-:W-:Y:S01]  /*3c20*/  BSSY B1, `(.L_x_94) ;  /* 0x0000008000017945 */ /* 0x000fe20003800000 */
[----:B------:R-:W-:Y:S01]  /*3c30*/  IMAD R59, R59, R9, R20 ;  /* 0x000000093b3b7224 */ /* 0x000fe200078e0214 */
[----:B------:R-:W-:Y:S02]  /*3c40*/  IADD3 R20, P6, R16, UR9, RZ ;  /* 0x0000000910147c10 */ /* 0x000fe4000ffde0ff */
[----:B---3--:R-:W-:Y:S02]  /*3c50*/  IADD3 R22, P5, R18, R7, RZ ;  /* 0x0000000712167210 */ /* 0x008fe40007fbe0ff */
[----:B------:R2:W-:Y:S01]  /*3c60*/  @P1 STG.E desc[UR14][R32.64], R59 ;  /* 0x0000003b20001986 */ /* 0x0005e2000c10190e */
[----:B------:R-:W-:-:S04]  /*3c70*/  IADD3.X R21, R17, UR10, RZ, P6, !PT ;  /* 0x0000000a11157c10 */ /* 0x000fc8000b7fe4ff */
[----:B------:R-:W-:Y:S06]  /*3c80*/  @!P4 BRA `(.L_x_95) ;  /* 0x000000000004c947 */ /* 0x000fec0003800000 */
[----:B------:R3:W5:Y:S02]  /*3c90*/  LDG.E.LTC128B R156, desc[UR14][R20.64] ;  /* 0x0000000e149c7981 */ /* 0x000764000c1e1920 */
.L_x_95:
[----:B------:R-:W-:Y:S05]  /*3ca0*/  BSYNC B1 ;  /* 0x0000000000017941 */ /* 0x000fea0003800000 */
.L_x_94:
[----:B------:R-:W-:Y:S01]  /*3cb0*/  ISETP.GT.AND P1, PT, R13, 0x49, PT ;  /* 0x000000490d00780c */ /* 0x000fe20003f24270 */
[----:B------:R-:W-:Y:S01]  /*3cc0*/  IMAD.X R23, R19, 0x1, R8, P5 ;  /* 0x0000000113177824 */ /* 0x000fe200028e0608 */
[----:B------:R-:W-:Y:S01]  /*3cd0*/  BSSY B1, `(.L_x_96) ;  /* 0x000000a000017945 */ /* 0x000fe20003800000 */
[----:B-----5:R-:W-:Y:S01]  /*3ce0*/  IMAD R24, R156, R11, RZ ;  /* 0x0000000b9c187224 */ /* 0x020fe200078e02ff */
[----:B------:R-:W-:Y:S02]  /*3cf0*/  ISETP.GT.AND P5, PT, R10, RZ, P1 ;  /* 0x000000ff0a00720c */ /* 0x000fe40000fa4270 */
[----:B-1----:R-:W-:Y:S01]  /*3d00*/  IADD3 R26, P6, R30, R7, RZ ;  /* 0x000000071e1a7210 */ /* 0x002fe20007fde0ff */
[----:B------:R-:W-:-:S05]  /*3d10*/  IMAD R27, R60, R9, R24 ;  /* 0x000000093c1b7224 */ /* 0x000fca00078e0218 */
[----:B------:R1:W-:Y:S01]  /*3d20*/  @P4 STG.E desc[UR14][R22.64], R27 ;  /* 0x0000001b16004986 */ /* 0x0003e2000c10190e */
[----:B------:R-:W-:-:S04]  /*3d30*/  IADD3 R24, P4, R28, UR9, RZ ;  /* 0x000000091c187c10 */ /* 0x000fc8000ff9e0ff */
[----:B------:R-:W-:Y:S01]  /*3d40*/  IADD3.X R25, R29, UR10, RZ, P4, !PT ;  /* 0x0000000a1d197c10 */ /* 0x000fe2000a7fe4ff */
[----:B------:R-:W-:Y:S08]  /*3d50*/  @!P5 BRA `(.L_x_97) ;  /* 0x000000000004d947 */ /* 0x000ff00003800000 */
[----:B------:R0:W5:Y:S02]  /*3d60*/  LDG.E.LTC128B R156, desc[UR14][R24.64] ;  /* 0x0000000e189c7981 */ /* 0x000164000c1e1920 */
.L_x_97:
[----:B------:R-:W-:Y:S05]  /*3d70*/  BSYNC B1 ;  /* 0x0000000000017941 */ /* 0x000fea0003800000 */
.L_x_96:
[----:B--2--5:R-:W-:Y:S01]  /*3d80*/  IMAD R32, R156, R11, RZ ;  /* 0x0000000b9c207224 */ /* 0x024fe200078e02ff */
[----:B------:R-:W-:Y:S01]  /*3d90*/  ISETP.GT.AND P4, PT, R10, 0x8, P2 ;  /* 0x000000080a00780c */ /* 0x000fe20001784270 */
[----:B-1----:R-:W-:Y:S01]  /*3da0*/  IMAD.X R27, R31, 0x1, R8, P6 ;  /* 0x000000011f1b7824 */ /* 0x002fe200030e0608 */
[----:B----4-:R-:W-:Y:S01]  /*3db0*/  IADD3 R16, P2, R16, UR7, RZ ;  /* 0x0000000710107c10 */ /* 0x010fe2000ff5e0ff */
[----:B------:R-:W-:Y:S01]  /*3dc0*/  IMAD R61, R61, R9, R32 ;  /* 0x000000093d3d7224 */ /* 0x000fe200078e0220 */
[----:B------:R-:W-:Y:S02]  /*3dd0*/  BSSY B1, `(.L_x_98) ;  /* 0x0000005000017945 */ /* 0x000fe40003800000 */
[----:B------:R-:W-:Y:S02]  /*3de0*/  IADD3.X R17, R17, UR8, RZ, P2, !PT ;  /* 0x0000000811117c10 */ /* 0x000fe400097fe4ff */
[----:B------:R1:W-:Y:S05]  /*3df0*/  @P5 STG.E desc[UR14][R26.64], R61 ;  /* 0x0000003d1a005986 */ /* 0x0003ea000c10190e */
[----:B------:R-:W-:Y:S05]  /*3e00*/  @!P4 BRA `(.L_x_99) ;  /* 0x000000000004c947 */ /* 0x000fea0003800000 */
[----:B------:R2:W5:Y:S02]  /*3e10*/  LDG.E.LTC128B R156, desc[UR14][R16.64] ;  /* 0x0000000e109c7981 */ /* 0x000564000c1e1920 */
.L_x_99:
[----:B------:R-:W-:Y:S05]  /*3e20*/  BSYNC B1 ;  /* 0x0000000000017941 */ /* 0x000fea0003800000 */
.L_x_98:
        /* <DEDUP_REMOVED lines=13> */
.L_x_101:
[----:B------:R-:W-:Y:S05]  /*3f00*/  BSYNC B1 ;  /* 0x0000000000017941 */ /* 0x000fea0003800000 */
.L_x_100:
[----:B--2--5:R-:W-:Y:S01]  /*3f10*/  IMAD R16, R156, R11, RZ ;  /* 0x0000000b9c107224 */ /* 0x024fe200078e02ff */
[----:B------:R-:W-:Y:S01]  /*3f20*/  ISETP.GT.AND P4, PT, R10, RZ, P2 ;  /* 0x000000ff0a00720c */ /* 0x000fe20001784270 */
[----:B------:R-:W-:Y:S01]  /*3f30*/  IMAD.X R33, R31, 0x1, R14, P5 ;  /* 0x000000011f217824 */ /* 0x000fe200028e060e */
[----:B------:R-:W-:Y:S01]  /*3f40*/  BSSY B1, `(.L_x_102) ;  /* 0x0000008000017945 */ /* 0x000fe20003800000 */
[----:B------:R-:W-:Y:S01]  /*3f50*/  IMAD R63, R63, R9, R16 ;  /* 0x000000093f3f7224 */ /* 0x000fe200078e0210 */
[----:B------:R-:W-:Y:S02]  /*3f60*/  IADD3 R16, P6, R20, UR9, RZ ;  /* 0x0000000914107c10 */ /* 0x000fe4000ffde0ff */
[----:B----4-:R-:W-:Y:S02]  /*3f70*/  IADD3 R18, P5, R22, R7, RZ ;  /* 0x0000000716127210 */ /* 0x010fe40007fbe0ff */
[----:B------:R2:W-:Y:S01]  /*3f80*/  @P1 STG.E desc[UR14][R32.64], R63 ;  /* 0x0000003f20001986 */ /* 0x0005e2000c10190e */
[----:B------:R-:W-:-:S04]  /*3f90*/  IADD3.X R17, R21, UR10, RZ, P6, !PT ;  /* 0x0000000a15117c10 */ /* 0x000fc8000b7fe4ff */
[----:B------:R-:W-:Y:S06]  /*3fa0*/  @!P4 BRA `(.L_x_103) ;  /* 0x000000000004c947 */ /* 0x000fec0003800000 */
[----:B------:R4:W5:Y:S02]  /*3fb0*/  LDG.E.LTC128B R156, desc[UR14][R16.64] ;  /* 0x0000000e109c7981 */ /* 0x000964000c1e1920 */
.L_x_103:
[----:B------:R-:W-:Y:S05]  /*3fc0*/  BSYNC B1 ;  /* 0x0000000000017941 */ /* 0x000fea0003800000 */
.L_x_102:
[----:B------:R-:W-:Y:S01]  /*3fd0*/  ISETP.GT.AND P1, PT, R13, 0x51, PT ;  /* 0x000000510d00780c */ /* 0x000fe20003f24270 */
[----:B------:R-:W-:Y:S01]  /*3fe0*/  IMAD.X R19, R23, 0x1, R8, P5 ;  /* 0x0000000117137824 */ /* 0x000fe200028e0608 */
[----:B------:R-:W-:Y:S01]  /*3ff0*/  BSSY B1, `(.L_x_104) ;  /* 0x000000a000017945 */ /* 0x000fe20003800000 */
[----:B-----5:R-:W-:Y:S01]  /*4000*/  IMAD R28, R156, R11, RZ ;  /* 0x0000000b9c1c7224 */ /* 0x020fe200078e02ff */
        /* <DEDUP_REMOVED lines=8> */
.L_x_105:
[----:B------:R-:W-:Y:S05]  /*4090*/  BSYNC B1 ;  /* 0x0000000000017941 */ /* 0x000fea0003800000 */
.L_x_104:
[----:B--2--5:R-:W-:Y:S01]  /*40a0*/  IMAD R32, R156, R11, RZ ;  /* 0x0000000b9c207224 */ /* 0x024fe200078e02ff */
[----:B------:R-:W-:Y:S01]  /*40b0*/  ISETP.GT.AND P4, PT, R10, 0x8, P2 ;  /* 0x000000080a00780c */ /* 0x000fe20001784270 */
[----:B0-----:R-:W-:Y:S01]  /*40c0*/  IMAD.X R31, R27, 0x1, R8, P6 ;  /* 0x000000011b1f7824 */ /* 0x001fe200030e0608 */
[----:B---3--:R-:W-:Y:S01]  /*40d0*/  IADD3 R20, P2, R20, UR7, RZ ;  /* 0x0000000714147c10 */ /* 0x008fe2000ff5e0ff */
[----:B------:R-:W-:Y:S01]  /*40e0*/  IMAD R65, R65, R9, R32 ;  /* 0x0000000941417224 */ /* 0x000fe200078e0220 */
[----:B------:R-:W-:Y:S02]  /*40f0*/  BSSY B1, `(.L_x_106) ;  /* 0x0000005000017945 */ /* 0x000fe40003800000 */
[----:B------:R-:W-:Y:S02]  /*4100*/  IADD3.X R21, R21, UR8, RZ, P2, !PT ;  /* 0x0000000815157c10 */ /* 0x000fe400097fe4ff */
[----:B------:R0:W-:Y:S05]  /*4110*/  @P5 STG.E desc[UR14][R30.64], R65 ;  /* 0x000000411e005986 */ /* 0x0001ea000c10190e */
[----:B------:R-:W-:Y:S05]  /*4120*/  @!P4 BRA `(.L_x_107) ;  /* 0x000000000004c947 */ /* 0x000fea0003800000 */
[----:B------:R2:W5:Y:S02]  /*4130*/  LDG.E.LTC128B R156, desc[UR14][R20.64] ;  /* 0x0000000e149c7981 */ /* 0x000564000c1e1920 */
.L_x_107:
[----:B------:R-:W-:Y:S05]  /*4140*/  BSYNC B1 ;  /* 0x0000000000017941 */ /* 0x000fea0003800000 */
.L_x_106:
        /* <DEDUP_REMOVED lines=13> */
.L_x_109:
[----:B------:R-:W-:Y:S05]  /*4220*/  BSYNC B1 ;  /* 0x0000000000017941 */ /* 0x000fea0003800000 */
.L_x_108:
        /* <DEDUP_REMOVED lines=11> */
.L_x_111:
[----:B------:R-:W-:Y:S05]  /*42e0*/  BSYNC B1 ;  /* 0x0000000000017941 */ /* 0x000fea0003800000 */
.L_x_110:
        /* <DEDUP_REMOVED lines=12> */
.L_x_113:
[----:B------:R-:W-:Y:S05]  /*43b0*/  BSYNC B1 ;  /* 0x0000000000017941 */ /* 0x000fea0003800000 */
.L_x_112:
        /* <DEDUP_REMOVED lines=10> */
.L_x_115:
[----:B------:R-:W-:Y:S05]  /*4460*/  BSYNC B1 ;  /* 0x0000000000017941 */ /* 0x000fea0003800000 */
.L_x_114:
        /* <DEDUP_REMOVED lines=13> */
.L_x_117:
[----:B------:R-:W-:Y:S05]  /*4540*/  BSYNC B1 ;  /* 0x0000000000017941 */ /* 0x000fea0003800000 */
.L_x_116:
        /* <DEDUP_REMOVED lines=11> */
.L_x_119:
[----:B------:R-:W-:Y:S05]  /*4600*/  BSYNC B1 ;  /* 0x0000000000017941 */ /* 0x000fea0003800000 */
.L_x_118:
        /* <DEDUP_REMOVED lines=12> */
.L_x_121:
[----:B------:R-:W-:Y:S05]  /*46d0*/  BSYNC B1 ;  /* 0x0000000000017941 */ /* 0x000fea0003800000 */
.L_x_120:
        /* <DEDUP_REMOVED lines=10> */
.L_x_123:
[----:B------:R-:W-:Y:S05]  /*4780*/  BSYNC B1 ;  /* 0x0000000000017941 */ /* 0x000fea0003800000 */
.L_x_122:
        /* <DEDUP_REMOVED lines=13> */
.L_x_125:
[----:B------:R-:W-:Y:S05]  /*4860*/  BSYNC B1 ;  /* 0x0000000000017941 */ /* 0x000fea0003800000 */
.L_x_124:
        /* <DEDUP_REMOVED lines=11> */
.L_x_127:
[----:B------:R-:W-:Y:S05]  /*4920*/  BSYNC B1 ;  /* 0x0000000000017941 */ /* 0x000fea0003800000 */
.L_x_126:
        /* <DEDUP_REMOVED lines=12> */
.L_x_129:
[----:B------:R-:W-:Y:S05]  /*49f0*/  BSYNC B1 ;  /* 0x0000000000017941 */ /* 0x000fea0003800000 */
.L_x_128:
        /* <DEDUP_REMOVED lines=10> */
.L_x_131:
[----:B------:R-:W-:Y:S05]  /*4aa0*/  BSYNC B1 ;  /* 0x0000000000017941 */ /* 0x000fea0003800000 */
.L_x_130:
        /* <DEDUP_REMOVED lines=13> */
.L_x_133:
[----:B------:R-:W-:Y:S05]  /*4b80*/  BSYNC B1 ;  /* 0x0000000000017941 */ /* 0x000fea0003800000 */
.L_x_132:
        /* <DEDUP_REMOVED lines=11> */
.L_x_135:
[----:B------:R-:W-:Y:S05]  /*4c40*/  BSYNC B1 ;  /* 0x0000000000017941 */ /* 0x000fea0003800000 */
.L_x_134:
        /* <DEDUP_REMOVED lines=12> */
.L_x_137:
[----:B------:R-:W-:Y:S05]  /*4d10*/  BSYNC B1 ;  /* 0x0000000000017941 */ /* 0x000fea0003800000 */
.L_x_136:
        /* <DEDUP_REMOVED lines=10> */
.L_x_139:
[----:B------:R-:W-:Y:S05]  /*4dc0*/  BSYNC B1 ;  /* 0x0000000000017941 */ /* 0x000fea0003800000 */
.L_x_138:
        /* <DEDUP_REMOVED lines=13> */
.L_x_141:
[----:B------:R-:W-:Y:S05]  /*4ea0*/  BSYNC B1 ;  /* 0x0000000000017941 */ /* 0x000fea0003800000 */
.L_x_140:
        /* <DEDUP_REMOVED lines=11> */
.L_x_143:
[----:B------:R-:W-:Y:S05]  /*4f60*/  BSYNC B1 ;  /* 0x0000000000017941 */ /* 0x000fea0003800000 */
.L_x_142:
        /* <DEDUP_REMOVED lines=12> */
.L_x_145:
[----:B------:R-:W-:Y:S05]  /*5030*/  BSYNC B1 ;  /* 0x0000000000017941 */ /* 0x000fea0003800000 */
.L_x_144:
        /* <DEDUP_REMOVED lines=10> */
.L_x_147:
[----:B------:R-:W-:Y:S05]  /*50e0*/  BSYNC B1 ;  /* 0x0000000000017941 */ /* 0x000fea0003800000 */
.L_x_146:
        /* <DEDUP_REMOVED lines=13> */
.L_x_149:
[----:B------:R-:W-:Y:S05]  /*51c0*/  BSYNC B1 ;  /* 0x0000000000017941 */ /* 0x000fea0003800000 */
.L_x_148:
        /* <DEDUP_REMOVED lines=11> */
.L_x_151:
[----:B------:R-:W-:Y:S05]  /*5280*/  BSYNC B1 ;  /* 0x0000000000017941 */ /* 0x000fea0003800000 */
.L_x_150:
        /* <DEDUP_REMOVED lines=12> */
.L_x_153:
[----:B------:R-:W-:Y:S05]  /*5350*/  BSYNC B1 ;  /* 0x0000000000017941 */ /* 0x000fea0003800000 */
.L_x_152:
        /* <DEDUP_REMOVED lines=10> */
.L_x_155:
[----:B------:R-:W-:Y:S05]  /*5400*/  BSYNC B1 ;  /* 0x0000000000017941 */ /* 0x000fea0003800000 */
.L_x_154:
        /* <DEDUP_REMOVED lines=13> */
.L_x_157:
[----:B------:R-:W-:Y:S05]  /*54e0*/  BSYNC B1 ;  /* 0x0000000000017941 */ /* 0x000fea0003800000 */
.L_x_156:
        /* <DEDUP_REMOVED lines=11> */
.L_x_159:
[----:B------:R-:W-:Y:S05]  /*55a0*/  BSYNC B1 ;  /* 0x0000000000017941 */ /* 0x000fea0003800000 */
.L_x_158:
        /* <DEDUP_REMOVED lines=12> */
.L_x_161:
[----:B------:R-:W-:Y:S05]  /*5670*/  BSYNC B1 ;  /* 0x0000000000017941 */ /* 0x000fea0003800000 */
.L_x_160:
        /* <DEDUP_REMOVED lines=10> */
.L_x_163:
[----:B------:R-:W-:Y:S05]  /*5720*/  BSYNC B1 ;  /* 0x0000000000017941 */ /* 0x000fea0003800000 */
.L_x_162:
        /* <DEDUP_REMOVED lines=13> */
.L_x_165:
[----:B------:R-:W-:Y:S05]  /*5800*/  BSYNC B1 ;  /* 0x0000000000017941 */ /* 0x000fea0003800000 */
.L_x_164:
        /* <DEDUP_REMOVED lines=11> */
.L_x_167:
[----:B------:R-:W-:Y:S05]  /*58c0*/  BSYNC B1 ;  /* 0x0000000000017941 */ /* 0x000fea0003800000 */
.L_x_166:
        /* <DEDUP_REMOVED lines=12> */
.L_x_169:
[----:B------:R-:W-:Y:S05]  /*5990*/  BSYNC B1 ;  /* 0x0000000000017941 */ /* 0x000fea0003800000 */
.L_x_168:
        /* <DEDUP_REMOVED lines=10> */
.L_x_171:
[----:B------:R-:W-:Y:S05]  /*5a40*/  BSYNC B1 ;  /* 0x0000000000017941 */ /* 0x000fea0003800000 */
.L_x_170:
        /* <DEDUP_REMOVED lines=13> */
.L_x_173:
[----:B------:R-:W-:Y:S05]  /*5b20*/  BSYNC B1 ;  /* 0x0000000000017941 */ /* 0x000fea0003800000 */
.L_x_172:
        /* <DEDUP_REMOVED lines=11> */
.L_x_175:
[----:B------:R-:W-:Y:S05]  /*5be0*/  BSYNC B1 ;  /* 0x0000000000017941 */ /* 0x000fea0003800000 */
.L_x_174:
        /* <DEDUP_REMOVED lines=12> */
.L_x_177:
[----:B------:R-:W-:Y:S05]  /*5cb0*/  BSYNC B1 ;  /* 0x0000000000017941 */ /* 0x000fea0003800000 */
.L_x_176:
        /* <DEDUP_REMOVED lines=10> */
.L_x_179:
[----:B------:R-:W-:Y:S05]  /*5d60*/  BSYNC B1 ;  /* 0x0000000000017941 */ /* 0x000fea0003800000 */
.L_x_178:
        /* <DEDUP_REMOVED lines=13> */
.L_x_181:
[----:B------:R-:W-:Y:S05]  /*5e40*/  BSYNC B1 ;  /* 0x0000000000017941 */ /* 0x000fea0003800000 */
.L_x_180:
        /* <DEDUP_REMOVED lines=11> */
.L_x_183:
[----:B------:R-:W-:Y:S05]  /*5f00*/  BSYNC B1 ;  /* 0x0000000000017941 */ /* 0x000fea0003800000 */
.L_x_182:
        /* <DEDUP_REMOVED lines=12> */
.L_x_185:
[----:B------:R-:W-:Y:S05]  /*5fd0*/  BSYNC B1 ;  /* 0x0000000000017941 */ /* 0x000fea0003800000 */
.L_x_184:
        /* <DEDUP_REMOVED lines=10> */
.L_x_187:
[----:B------:R-:W-:Y:S05]  /*6080*/  BSYNC B1 ;  /* 0x0000000000017941 */ /* 0x000fea0003800000 */
.L_x_186:
        /* <DEDUP_REMOVED lines=13> */
.L_x_189:
[----:B------:R-:W-:Y:S05]  /*6160*/  BSYNC B1 ;  /* 0x0000000000017941 */ /* 0x000fea0003800000 */
.L_x_188:
        /* <DEDUP_REMOVED lines=11> */
.L_x_191:
[----:B------:R-:W-:Y:S05]  /*6220*/  BSYNC B1 ;  /* 0x0000000000017941 */ /* 0x000fea0003800000 */
.L_x_190:
        /* <DEDUP_REMOVED lines=12> */
.L_x_193:
[----:B------:R-:W-:Y:S05]  /*62f0*/  BSYNC B1 ;  /* 0x0000000000017941 */ /* 0x000fea0003800000 */
.L_x_192:
        /* <DEDUP_REMOVED lines=10> */
.L_x_195:
[----:B------:R-:W-:Y:S05]  /*63a0*/  BSYNC B1 ;  /* 0x0000000000017941 */ /* 0x000fea0003800000 */
.L_x_194:
        /* <DEDUP_REMOVED lines=13> */
.L_x_197:
[----:B------:R-:W-:Y:S05]  /*6480*/  BSYNC B1 ;  /* 0x0000000000017941 */ /* 0x000fea0003800000 */
.L_x_196:
        /* <DEDUP_REMOVED lines=11> */
.L_x_199:
[----:B------:R-:W-:Y:S05]  /*6540*/  BSYNC B1 ;  /* 0x0000000000017941 */ /* 0x000fea0003800000 */
.L_x_198:
        /* <DEDUP_REMOVED lines=12> */
.L_x_201:
[----:B------:R-:W-:Y:S05]  /*6610*/  BSYNC B1 ;  /* 0x0000000000017941 */ /* 0x000fea0003800000 */
.L_x_200:
        /* <DEDUP_REMOVED lines=10> */
.L_x_203:
[----:B------:R-:W-:Y:S05]  /*66c0*/  BSYNC B1 ;  /* 0x0000000000017941 */ /* 0x000fea0003800000 */
.L_x_202:
        /* <DEDUP_REMOVED lines=13> */
.L_x_205:
[----:B------:R-:W-:Y:S05]  /*67a0*/  BSYNC B1 ;  /* 0x0000000000017941 */ /* 0x000fea0003800000 */
.L_x_204:
        /* <DEDUP_REMOVED lines=11> */
.L_x_207:
[----:B------:R-:W-:Y:S05]  /*6860*/  BSYNC B1 ;  /* 0x0000000000017941 */ /* 0x000fea0003800000 */
.L_x_206:
        /* <DEDUP_REMOVED lines=12> */
.L_x_209:
[----:B------:R-:W-:Y:S05]  /*6930*/  BSYNC B1 ;  /* 0x0000000000017941 */ /* 0x000fea0003800000 */
.L_x_208:
        /* <DEDUP_REMOVED lines=10> */
.L_x_211:
[----:B------:R-:W-:Y:S05]  /*69e0*/  BSYNC B1 ;  /* 0x0000000000017941 */ /* 0x000fea0003800000 */
.L_x_210:
        /* <DEDUP_REMOVED lines=13> */
.L_x_213:
[----:B------:R-:W-:Y:S05]  /*6ac0*/  BSYNC B1 ;  /* 0x0000000000017941 */ /* 0x000fea0003800000 */
.L_x_212:
        /* <DEDUP_REMOVED lines=11> */
.L_x_215:
[----:B------:R-:W-:Y:S05]  /*6b80*/  BSYNC B1 ;  /* 0x0000000000017941 */ /* 0x000fea0003800000 */
.L_x_214:
        /* <DEDUP_REMOVED lines=12> */
.L_x_217:
[----:B------:R-:W-:Y:S05]  /*6c50*/  BSYNC B1 ;  /* 0x0000000000017941 */ /* 0x000fea0003800000 */
.L_x_216:
        /* <DEDUP_REMOVED lines=10> */
.L_x_219:
[----:B------:R-:W-:Y:S05]  /*6d00*/  BSYNC B1 ;  /* 0x0000000000017941 */ /* 0x000fea0003800000 */
.L_x_218:
        /* <DEDUP_REMOVED lines=13> */
.L_x_221:
[----:B------:R-:W-:Y:S05]  /*6de0*/  BSYNC B1 ;  /* 0x0000000000017941 */ /* 0x000fea0003800000 */
.L_x_220:
        /* <DEDUP_REMOVED lines=11> */
.L_x_223:
[----:B------:R-:W-:Y:S05]  /*6ea0*/  BSYNC B1 ;  /* 0x0000000000017941 */ /* 0x000fea0003800000 */
.L_x_222:
        /* <DEDUP_REMOVED lines=12> */
.L_x_225:
[----:B------:R-:W-:Y:S05]  /*6f70*/  BSYNC B1 ;  /* 0x0000000000017941 */ /* 0x000fea0003800000 */
.L_x_224:
        /* <DEDUP_REMOVED lines=10> */
.L_x_227:
[----:B------:R-:W-:Y:S05]  /*7020*/  BSYNC B1 ;  /* 0x0000000000017941 */ /* 0x000fea0003800000 */
.L_x_226:
        /* <DEDUP_REMOVED lines=13> */
.L_x_229:
[----:B------:R-:W-:Y:S05]  /*7100*/  BSYNC B1 ;  /* 0x0000000000017941 */ /* 0x000fea0003800000 */
.L_x_228:
        /* <DEDUP_REMOVED lines=11> */
.L_x_231:
[----:B------:R-:W-:Y:S05]  /*71c0*/  BSYNC B1 ;  /* 0x0000000000017941 */ /* 0x000fea0003800000 */
.L_x_230:
        /* <DEDUP_REMOVED lines=12> */
.L_x_233:
[----:B------:R-:W-:Y:S05]  /*7290*/  BSYNC B1 ;  /* 0x0000000000017941 */ /* 0x000fea0003800000 */
.L_x_232:
        /* <DEDUP_REMOVED lines=10> */
.L_x_235:
[----:B------:R-:W-:Y:S05]  /*7340*/  BSYNC B1 ;  /* 0x0000000000017941 */ /* 0x000fea0003800000 */
.L_x_234:
        /* <DEDUP_REMOVED lines=13> */
.L_x_237:
[----:B------:R-:W-:Y:S05]  /*7420*/  BSYNC B1 ;  /* 0x0000000000017941 */ /* 0x000fea0003800000 */
.L_x_236:
        /* <DEDUP_REMOVED lines=11> */
.L_x_239:
[----:B------:R-:W-:Y:S05]  /*74e0*/  BSYNC B1 ;  /* 0x0000000000017941 */ /* 0x000fea0003800000 */
.L_x_238:
        /* <DEDUP_REMOVED lines=12> */
.L_x_241:
[----:B------:R-:W-:Y:S05]  /*75b0*/  BSYNC B1 ;  /* 0x0000000000017941 */ /* 0x000fea0003800000 */
.L_x_240:
        /* <DEDUP_REMOVED lines=10> */
.L_x_243:
[----:B------:R-:W-:Y:S05]  /*7660*/  BSYNC B1 ;  /* 0x0000000000017941 */ /* 0x000fea0003800000 */
.L_x_242:
        /* <DEDUP_REMOVED lines=13> */
.L_x_245:
[----:B------:R-:W-:Y:S05]  /*7740*/  BSYNC B1 ;  /* 0x0000000000017941 */ /* 0x000fea0003800000 */
.L_x_244:
        /* <DEDUP_REMOVED lines=11> */
.L_x_247:
[----:B------:R-:W-:Y:S05]  /*7800*/  BSYNC B1 ;  /* 0x0000000000017941 */ /* 0x000fea0003800000 */
.L_x_246:
        /* <DEDUP_REMOVED lines=12> */
.L_x_249:
[----:B------:R-:W-:Y:S05]  /*78d0*/  BSYNC B1 ;  /* 0x0000000000017941 */ /* 0x000fea0003800000 */
.L_x_248:
        /* <DEDUP_REMOVED lines=10> */
.L_x_251:
[----:B------:R-:W-:Y:S05]  /*7980*/  BSYNC B1 ;  /* 0x0000000000017941 */ /* 0x000fea0003800000 */
.L_x_250:
        /* <DEDUP_REMOVED lines=13> */
.L_x_253:
[----:B------:R-:W-:Y:S05]  /*7a60*/  BSYNC B1 ;  /* 0x0000000000017941 */ /* 0x000fea0003800000 */
.L_x_252:
        /* <DEDUP_REMOVED lines=11> */
.L_x_255:
[----:B------:R-:W-:Y:S05]  /*7b20*/  BSYNC B1 ;  /* 0x0000000000017941 */ /* 0x000fea0003800000 */
.L_x_254:
        /* <DEDUP_REMOVED lines=12> */
.L_x_257:
[----:B------:R-:W-:Y:S05]  /*7bf0*/  BSYNC B1 ;  /* 0x0000000000017941 */ /* 0x000fea0003800000 */
.L_x_256:
        /* <DEDUP_REMOVED lines=10> */
.L_x_259:
[----:B------:R-:W-:Y:S05]  /*7ca0*/  BSYNC B1 ;  /* 0x0000000000017941 */ /* 0x000fea0003800000 */
.L_x_258:
        /* <DEDUP_REMOVED lines=13> */
.L_x_261:
[----:B------:R-:W-:Y:S05]  /*7d80*/  BSYNC B1 ;  /* 0x0000000000017941 */ /* 0x000fea0003800000 */
.L_x_260:
        /* <DEDUP_REMOVED lines=11> */
.L_x_263:
[----:B------:R-:W-:Y:S05]  /*7e40*/  BSYNC B1 ;  /* 0x0000000000017941 */ /* 0x000fea0003800000 */
.L_x_262:
[----:B------:R-:W-:Y:S01]  /*7e50*/  ISETP.GT.AND P2, PT, R13, 0xf1, PT ;  /* 0x000000f10d00780c */ /* 0x000fe20003f44270 */
[----:B-----5:R-:W-:Y:S01]  /*7e60*/  IMAD R28, R156, R11, RZ ;  /* 0x0000000b9c1c7224 */ /* 0x020fe200078e02ff */
[----:B------:R-:W-:Y:S01]  /*7e70*/  BSSY B1, `(.L_x_264) ;  /* 0x000000a000017945 */ /* 0x000fe20003800000 */
[----:B------:R-:W-:Y:S01]  /*7e80*/  IMAD.X R19, R23, 0x1, R8, P5 ;  /* 0x0000000117137824 */ /* 0x000fe200028e0608 */
[----:B------:R-:W-:Y:S01]  /*7e90*/  ISETP.GT.AND P1, PT, R10, RZ, P2 ;  /* 0x000000ff0a00720c */ /* 0x000fe20001724270 */
[----:B0-----:R-:W-:Y:S01]  /*7ea0*/  IMAD R31, R144, R9, R28 ;  /* 0x00000009901f7224 */ /* 0x001fe200078e021c */
[----:B------:R-:W-:-:S04]  /*7eb0*/  IADD3 R30, P5, R26, R7, RZ ;  /* 0x000000071a1e7210 */ /* 0x000fc80007fbe0ff */
[----:B------:R0:W-:Y:S01]  /*7ec0*/  @P6 STG.E desc[UR14][R18.64], R31 ;  /* 0x0000001f12006986 */ /* 0x0001e2000c10190e */
[----:B------:R-:W-:-:S04]  /*7ed0*/  IADD3 R28, P6, R24, UR9, RZ ;  /* 0x00000009181c7c10 */ /* 0x000fc8000ffde0ff */
[----:B------:R-:W-:Y:S02]  /*7ee0*/  IADD3.X R29, R25, UR10, RZ, P6, !PT ;  /* 0x0000000a191d7c10 */ /* 0x000fe4000b7fe4ff */
[----:B------:R-:W-:Y:S07]  /*7ef0*/  @!P1 BRA `(.L_x_265) ;  /* 0x0000000000049947 */ /* 0x000fee0003800000 */
[----:B------:R0:W5:Y:S02]  /*7f00*/  LDG.E.LTC128B R156, desc[UR14][R28.64] ;  /* 0x0000000e1c9c7981 */ /* 0x000164000c1e1920 */
.L_x_265:
[----:B------:R-:W-:Y:S05]  /*7f10*/  BSYNC B1 ;  /* 0x0000000000017941 */ /* 0x000fea0003800000 */
.L_x_264:
        /* <DEDUP_REMOVED lines=10> */
.L_x_267:
[----:B------:R-:W-:Y:S05]  /*7fc0*/  BSYNC B1 ;  /* 0x0000000000017941 */ /* 0x000fea0003800000 */
.L_x_266:
        /* <DEDUP_REMOVED lines=13> */
.L_x_269:
[----:B------:R-:W-:Y:S05]  /*80a0*/  BSYNC B1 ;  /* 0x0000000000017941 */ /* 0x000fea0003800000 */
.L_x_268:
[----:B--2--5:R-:W-:Y:S01]  /*80b0*/  IMAD R20, R156, R11, RZ ;  /* 0x0000000b9c147224 */ /* 0x024fe200078e02ff */
[----:B------:R-:W-:Y:S01]  /*80c0*/  ISETP.GT.AND P6, PT, R10, RZ, P1 ;  /* 0x000000ff0a00720c */ /* 0x000fe20000fc4270 */
[----:B------:R-:W-:Y:S01]  /*80d0*/  IMAD.X R33, R27, 0x1, R14, P5 ;  /* 0x000000011b217824 */ /* 0x000fe200028e060e */
[----:B------:R-:W-:Y:S01]  /*80e0*/  BSSY B1, `(.L_x_270) ;  /* 0x0000008000017945 */ /* 0x000fe20003800000 */
[----:B------:R-:W-:Y:S01]  /*80f0*/  IMAD R147, R147, R9, R20 ;  /* 0x0000000993937224 */ /* 0x000fe200078e0214 */
[----:B---3--:R-:W-:-:S04]  /*8100*/  IADD3 R22, P4, R18, R7, RZ ;  /* 0x0000000712167210 */ /* 0x008fc80007f9e0ff */
[----:B------:R2:W-:Y:S05]  /*8110*/  @P2 STG.E desc[UR14][R32.64], R147 ;  /* 0x0000009320002986 */ /* 0x0005ea000c10190e */
[----:B------:R-:W-:Y:S05]  /*8120*/  @!P6 BRA `(.L_x_271) ;  /* 0x00000000000ce947 */ /* 0x000fea0003800000 */
[----:B------:R-:W-:-:S04]  /*8130*/  IADD3 R20, P2, R16, UR9, RZ ;  /* 0x0000000910147c10 */ /* 0x000fc8000ff5e0ff */
[----:B------:R-:W-:-:S05]  /*8140*/  IADD3.X R21, R17, UR10, RZ, P2, !PT ;  /* 0x0000000a11157c10 */ /* 0x000fca00097fe4ff */
[----:B------:R3:W5:Y:S04]  /*8150*/  LDG.E.LTC128B R156, desc[UR14][R20.64] ;  /* 0x0000000e149c7981 */ /* 0x000768000c1e1920 */
.L_x_271:
[----:B------:R-:W-:Y:S05]  /*8160*/  BSYNC B1 ;  /* 0x0000000000017941 */ /* 0x000fea0003800000 */
.L_x_270:
[----:B------:R-:W-:Y:S01]  /*8170*/  ISETP.GT.AND P2, PT, R13, 0xf9, PT ;  /* 0x000000f90d00780c */ /* 0x000fe20003f44270 */
[----:B---3-5:R-:W-:Y:S01]  /*8180*/  IMAD R20, R156, R11, RZ ;  /* 0x0000000b9c147224 */ /* 0x028fe200078e02ff */
[----:B------:R-:W-:Y:S01]  /*8190*/  BSSY B1, `(.L_x_272) ;  /* 0x000000a000017945 */ /* 0x000fe20003800000 */
[----:B------:R-:W-:Y:S01]  /*81a0*/  IMAD.X R23, R19, 0x1, R8, P4 ;  /* 0x0000000113177824 */ /* 0x000fe200020e0608 */
[----:B------:R-:W-:Y:S01]  /*81b0*/  ISETP.GT.AND P5, PT, R10, RZ, P2 ;  /* 0x000000ff0a00720c */ /* 0x000fe200017a4270 */
[----:B------:R-:W-:Y:S01]  /*81c0*/  IMAD R13, R148, R9, R20 ;  /* 0x00000009940d7224 */ /* 0x000fe200078e0214 */
[----:B------:R-:W-:-:S04]  /*81d0*/  IADD3 R24, P4, R30, R7, RZ ;  /* 0x000000071e187210 */ /* 0x000fc80007f9e0ff */
[----:B------:R3:W-:Y:S01]  /*81e0*/  @P6 STG.E desc[UR14][R22.64], R13 ;  /* 0x0000000d16006986 */ /* 0x0007e2000c10190e */
[----:B------:R-:W-:-:S04]  /*81f0*/  IADD3 R20, P6, R28, UR9, RZ ;  /* 0x000000091c147c10 */ /* 0x000fc8000ffde0ff */
[----:B------:R-:W-:Y:S02]  /*8200*/  IADD3.X R21, R29, UR10, RZ, P6, !PT ;  /* 0x0000000a1d157c10 */ /* 0x000fe4000b7fe4ff */
[----:B------:R-:W-:Y:S07]  /*8210*/  @!P5 BRA `(.L_x_273) ;  /* 0x000000000004d947 */ /* 0x000fee0003800000 */
[----:B------:R0:W5:Y:S02]  /*8220*/  LDG.E.LTC128B R156, desc[UR14][R20.64] ;  /* 0x0000000e149c7981 */ /* 0x000164000c1e1920 */
.L_x_273:
[----:B------:R-:W-:Y:S05]  /*8230*/  BSYNC B1 ;  /* 0x0000000000017941 */ /* 0x000fea0003800000 */
.L_x_272:
[----:B0----5:R-:W-:Y:S01]  /*8240*/  IMAD R20, R156, R11, RZ ;  /* 0x0000000b9c147224 */ /* 0x021fe200078e02ff */
[----:B------:R-:W-:Y:S01]  /*8250*/  ISETP.GT.AND P1, PT, R10, 0x8, P1 ;  /* 0x000000080a00780c */ /* 0x000fe20000f24270 */
[----:B------:R-:W-:Y:S01]  /*8260*/  IMAD.X R25, R31, 0x1, R8, P4 ;  /* 0x000000011f197824 */ /* 0x000fe200020e0608 */
[----:B----4-:R-:W-:Y:S01]  /*8270*/  IADD3 R16, P4, R16, UR7, RZ ;  /* 0x0000000710107c10 */ /* 0x010fe2000ff9e0ff */
[----:B------:R-:W-:Y:S01]  /*8280*/  IMAD R149, R149, R9, R20 ;  /* 0x0000000995957224 */ /* 0x000fe200078e0214 */
[----:B------:R-:W-:Y:S01]  /*8290*/  BSSY B1, `(.L_x_274) ;  /* 0x0000006000017945 */ /* 0x000fe20003800000 */
[----:B------:R-:W-:Y:S02]  /*82a0*/  IADD3 R20, P6, R18, R15, RZ ;  /* 0x0000000f12147210 */ /* 0x000fe40007fde0ff */
[----:B------:R-:W-:Y:S01]  /*82b0*/  IADD3.X R17, R17, UR8, RZ, P4, !PT ;  /* 0x0000000811117c10 */ /* 0x000fe2000a7fe4ff */
[----:B------:R0:W-:Y:S05]  /*82c0*/  @P5 STG.E desc[UR14][R24.64], R149 ;  /* 0x0000009518005986 */ /* 0x0001ea000c10190e */
[----:B------:R-:W-:Y:S05]  /*82d0*/  @!P1 BRA `(.L_x_275) ;  /* 0x0000000000049947 */ /* 0x000fea0003800000 */
[----:B------:R4:W5:Y:S02]  /*82e0*/  LDG.E.LTC128B R156, desc[UR14][R16.64] ;  /* 0x0000000e109c7981 */ /* 0x000964000c1e1920 */
.L_x_275:
[----:B------:R-:W-:Y:S05]  /*82f0*/  BSYNC B1 ;  /* 0x0000000000017941 */ /* 0x000fea0003800000 */
.L_x_274:
[----:B------:R-:W-:Y:S01]  /*8300*/  ISETP.GT.AND P2, PT, R10, 0x8, P2 ;  /* 0x000000080a00780c */ /* 0x000fe20001744270 */
[----:B-----5:R-:W-:Y:S01]  /*8310*/  IMAD R7, R156, R11, RZ ;  /* 0x0000000b9c077224 */ /* 0x020fe200078e02ff */
[----:B------:R-:W-:Y:S01]  /*8320*/  BSSY B1, `(.L_x_276) ;  /* 0x0000008000017945 */ /* 0x000fe20003800000 */
[----:B------:R-:W-:Y:S02]  /*8330*/  IMAD.X R21, R19, 0x1, R14, P6 ;  /* 0x0000000113157824 */ /* 0x000fe400030e060e */
[----:B------:R-:W-:-:S05]  /*8340*/  IMAD R7, R150, R9, R7 ;  /* 0x0000000996077224 */ /* 0x000fca00078e0207 */
[----:B------:R0:W-:Y:S01]  /*8350*/  @P1 STG.E desc[UR14][R20.64], R7 ;  /* 0x0000000714001986 */ /* 0x0001e2000c10190e */
[----:B----4-:R-:W-:-:S04]  /*8360*/  IADD3 R16, P1, R28, UR7, RZ ;  /* 0x000000071c107c10 */ /* 0x010fc8000ff3e0ff */
[----:B------:R-:W-:Y:S01]  /*8370*/  IADD3.X R17, R29, UR8, RZ, P1, !PT ;  /* 0x000000081d117c10 */ /* 0x000fe20008ffe4ff */
[----:B------:R-:W-:Y:S08]  /*8380*/  @!P2 BRA `(.L_x_277) ;  /* 0x000000000004a947 */ /* 0x000ff00003800000 */
[----:B------:R4:W5:Y:S02]  /*8390*/  LDG.E.LTC128B R156, desc[UR14][R16.64] ;  /* 0x0000000e109c7981 */ /* 0x000964000c1e1920 */
.L_x_277:
[----:B------:R-:W-:Y:S05]  /*83a0*/  BSYNC B1 ;  /* 0x0000000000017941 */ /* 0x000fea0003800000 */
.L_x_276:
[----:B------:R-:W-:Y:S05]  /*83b0*/  @!P2 BRA `(.L_x_278) ;  /* 0x0000002c0014a947 */ /* 0x000fea0003800000 */
[----:B----4-:R-:W-:Y:S01]  /*83c0*/  IADD3 R16, P1, R30, R15, RZ ;  /* 0x0000000f1e107210 */ /* 0x010fe20007f3e0ff */
[----:B-----5:R-:W-:-:S04]  /*83d0*/  IMAD R156, R156, R11, RZ ;  /* 0x0000000b9c9c7224 */ /* 0x020fc800078e02ff */
[----:B------:R-:W-:Y:S02]  /*83e0*/  IMAD.X R17, R31, 0x1, R14, P1 ;  /* 0x000000011f117824 */ /* 0x000fe400008e060e */
[----:B------:R-:W-:-:S05]  /*83f0*/  IMAD R151, R151, R9, R156 ;  /* 0x0000000997977224 */ /* 0x000fca00078e029c */
[----:B------:R4:W-:Y:S01]  /*8400*/  STG.E desc[UR14][R16.64], R151 ;  /* 0x0000009710007986 */ /* 0x0009e2000c10190e */
[----:B------:R-:W-:Y:S05]  /*8410*/  BRA `(.L_x_278) ;  /* 0x0000002800fc7947 */ /* 0x000fea0003800000 */
.L_x_27:
[----:B------:R-:W-:Y:S01]  /*8420*/  ISETP.GT.AND P5, PT, R13, 0x1, PT ;  /* 0x000000010d00780c */ /* 0x000fe20003fa4270 */
[----:B------:R-:W-:Y:S01]  /*8430*/  ULDC.64 UR8, c[0x0][0x6c0] ;  /* 0x0001b00000087ab9 */ /* 0x000fe20000000a00 */
[----:B------:R-:W-:Y:S01]  /*8440*/  ISETP.GT.AND P1, PT, R10, 0x8, P1 ;  /* 0x000000080a00780c */ /* 0x000fe20000f24270 */
[-C--:B------:R-:W-:Y:S01]  /*8450*/  IMAD R21, R24, R9.reuse, RZ ;  /* 0x0000000918157224 */ /* 0x080fe200078e02ff */
[----:B------:R-:W-:Y:S01]  /*8460*/  LEA R16, P6, R156, UR8, 0x2 ;  /* 0x000000089c107c11 */ /* 0x000fe2000f8c10ff */
[-C--:B------:R-:W-:Y:S01]  /*8470*/  IMAD R25, R25, R9.reuse, RZ ;  /* 0x0000000919197224 */ /* 0x080fe200078e02ff */
[----:B------:R-:W-:Y:S01]  /*8480*/  ISETP.GT.AND P2, PT, R10, RZ, P5 ;  /* 0x000000ff0a00720c */ /* 0x000fe20002f44270 */
[-C--:B------:R-:W-:Y:S01]  /*8490*/  IMAD R153, R26, R9.reuse, RZ ;  /* 0x000000091a997224 */ /* 0x080fe200078e02ff */
[----:B------:R-:W-:Y:S01]  /*84a0*/  LEA.HI.X R17, R156, UR9, R163, 0x2, P6 ;  /* 0x000000099c117c11 */ /* 0x000fe2000b0f14a3 */
[C---:B------:R-:W-:Y:S01]  /*84b0*/  IMAD.SHL.U32 R8, R14.reuse, 0x20, RZ ;  /* 0x000000200e087824 */ /* 0x040fe200078e00ff */
[----:B------:R-:W-:Y:S01]  /*84c0*/  LEA R18, P6, R14, R16, 0x2 ;  /* 0x000000100e127211 */ /* 0x000fe200078c10ff */
[----:B------:R-:W-:Y:S01]  /*84d0*/  IMAD R27, R27, R9, RZ ;  /* 0x000000091b1b7224 */ /* 0x000fe200078e02ff */
[----:B------:R-:W-:Y:S01]  /*84e0*/  ISETP.GT.AND P5, PT, R10, 0x8, P5 ;  /* 0x000000080a00780c */ /* 0x000fe20002fa4270 */
[----:B------:R0:W-:Y:S01]  /*84f0*/  @P4 STG.E desc[UR14][R16.64], R21 ;  /* 0x0000001510004986 */ /* 0x0001e2000c10190e */
[C-C-:B------:R-:W-:Y:S01]  /*8500*/  LEA.HI.X R19, R14.reuse, R17, R15.reuse, 0x2, P6 ;  /* 0x000000110e137211 */ /* 0x140fe200030f140f */
[-C--:B------:R-:W-:Y:S01]  /*8510*/  IMAD R29, R29, R9.reuse, RZ ;  /* 0x000000091d1d7224 */ /* 0x080fe200078e02ff */
[----:B------:R-:W-:Y:S01]  /*8520*/  ISETP.GT.AND P4, PT, R13, 0x8, PT ;  /* 0x000000080d00780c */ /* 0x000fe20003f84270 */
[-C--:B------:R-:W-:Y:S01]  /*8530*/  IMAD R31, R31, R9.reuse, RZ ;  /* 0x000000091f1f7224 */ /* 0x080fe200078e02ff */
[----:B------:R-:W-:Y:S01]  /*8540*/  SHF.L.U64.HI R7, R14, 0x5, R15 ;  /* 0x000000050e077819 */ /* 0x000fe2000001020f */
[----:B------:R1:W-:Y:S01]  /*8550*/  @P2 STG.E desc[UR14][R18.64], R25 ;  /* 0x0000001912002986 */ /* 0x0003e2000c10190e */
[----:B------:R-:W-:Y:S01]  /*8560*/  ISETP.GT.AND P6, PT, R10, RZ, P4 ;  /* 0x000000ff0a00720c */ /* 0x000fe200027c4270 */
[-C--:B------:R-:W-:Y:S01]  /*8570*/  IMAD R33, R33, R9.reuse, RZ ;  /* 0x0000000921217224 */ /* 0x080fe200078e02ff */
[----:B------:R-:W-:Y:S01]  /*8580*/  ISETP.GT.AND P2, PT, R13, 0x9, PT ;  /* 0x000000090d00780c */ /* 0x000fe20003f44270 */
[----:B------:R2:W-:Y:S01]  /*8590*/  @P1 STG.E desc[UR14][R16.64+0x20], R153 ;  /* 0x0000209910001986 */ /* 0x0005e2000c10190e */
[-C--:B------:R-:W-:Y:S01]  /*85a0*/  IADD3 R20, P1, R16, R8.reuse, RZ ;  /* 0x0000000810147210 */ /* 0x080fe20007f3e0ff */
[-C--:B------:R-:W-:Y:S01]  /*85b0*/  IMAD R35, R35, R9.reuse, RZ ;  /* 0x0000000923237224 */ /* 0x080fe200078e02ff */
[----:B------:R-:W-:Y:S01]  /*85c0*/  ISETP.GT.AND P4, PT, R10, 0x8, P4 ;  /* 0x000000080a00780c */ /* 0x000fe20002784270 */
[----:B------:R3:W-:Y:S01]  /*85d0*/  @P5 STG.E desc[UR14][R18.64+0x20], R27 ;  /* 0x0000201b12005986 */ /* 0x0007e2000c10190e */
[----:B------:R-:W-:Y:S01]  /*85e0*/  IADD3 R22, P5, R18, R8, RZ ;  /* 0x0000000812167210 */ /* 0x000fe20007fbe0ff */
[--C-:B0-----:R-:W-:Y:S01]  /*85f0*/  IMAD.X R21, R17, 0x1, R7.reuse, P1 ;  /* 0x0000000111157824 */ /* 0x101fe200008e0607 */
[----:B------:R-:W-:Y:S01]  /*8600*/  ISETP.GT.AND P1, PT, R10, RZ, P2 ;  /* 0x000000ff0a00720c */ /* 0x000fe20001724270 */
[----:B-1----:R-:W-:Y:S01]  /*8610*/  IMAD R25, R28, R9, RZ ;  /* 0x000000091c197224 */ /* 0x002fe200078e02ff */
[----:B------:R-:W-:Y:S01]  /*8620*/  ISETP.GT.AND P2, PT, R10, 0x8, P2 ;  /* 0x000000080a00780c */ /* 0x000fe20001744270 */
[----:B------:R-:W-:-:S02]  /*8630*/  IMAD.X R23, R19, 0x1, R7, P5 ;  /* 0x0000000113177824 */ /* 0x000fc400028e0607 */
[-C--:B--2---:R-:W-:Y:S01]  /*8640*/  IMAD R153, R30, R9.reuse, RZ ;  /* 0x000000091e997224 */ /* 0x084fe200078e02ff */
[----:B------:R0:W-:Y:S01]  /*8650*/  @P6 STG.E desc[UR14][R20.64], R25 ;  /* 0x0000001914006986 */ /* 0x0001e2000c10190e */
[----:B------:R-:W-:Y:S01]  /*8660*/  IADD3 R15, P6, R8, 0x20, RZ ;  /* 0x00000020080f7810 */ /* 0x000fe20007fde0ff */
[-C--:B------:R-:W-:Y:S02]  /*8670*/  IMAD R37, R37, R9.reuse, RZ ;  /* 0x0000000925257224 */ /* 0x080fe400078e02ff */
[----:B------:R-:W-:Y:S01]  /*8680*/  IMAD R39, R39, R9, RZ ;  /* 0x0000000927277224 */ /* 0x000fe200078e02ff */
[----:B------:R-:W-:Y:S01]  /*8690*/  IADD3 R16, P5, R16, R15, RZ ;  /* 0x0000000f10107210 */ /* 0x000fe20007fbe0ff */
[----:B------:R-:W-:Y:S01]  /*86a0*/  IMAD.X R14, RZ, RZ, R7, P6 ;  /* 0x000000ffff0e7224 */ /* 0x000fe200030e0607 */
[----:B------:R1:W-:Y:S01]  /*86b0*/  @P1 STG.E desc[UR14][R22.64], R29 ;  /* 0x0000001d16001986 */ /* 0x0003e2000c10190e */
[----:B------:R-:W-:Y:S01]  /*86c0*/  ISETP.GT.AND P1, PT, R13, 0x10, PT ;  /* 0x000000100d00780c */ /* 0x000fe20003f24270 */
[----:B------:R-:W-:Y:S01]  /*86d0*/  IMAD R41, R41, R9, RZ ;  /* 0x0000000929297224 */ /* 0x000fe200078e02ff */
[----:B------:R-:W-:Y:S01]  /*86e0*/  IADD3 R24, P6, R20, R8, RZ ;  /* 0x0000000814187210 */ /* 0x000fe20007fde0ff */
[----:B------:R-:W-:Y:S01]  /*86f0*/  IMAD.X R17, R17, 0x1, R14, P5 ;  /* 0x0000000111117824 */ /* 0x000fe200028e060e */
[----:B---3--:R-:W-:Y:S01]  /*8700*/  IADD3 R18, P5, R18, R15, RZ ;  /* 0x0000000f12127210 */ /* 0x008fe20007fbe0ff */
[----:B------:R-:W-:-:S02]  /*8710*/  IMAD R43, R43, R9, RZ ;  /* 0x000000092b2b7224 */ /* 0x000fc400078e02ff */
[--C-:B0-----:R-:W-:Y:S01]  /*8720*/  IMAD.X R25, R21, 0x1, R7.reuse, P6 ;  /* 0x0000000115197824 */ /* 0x101fe200030e0607 */
[----:B------:R0:W-:Y:S01]  /*8730*/  @P4 STG.E desc[UR14][R16.64], R153 ;  /* 0x0000009910004986 */ /* 0x0001e2000c10190e */
[----:B------:R-:W-:Y:S01]  /*8740*/  IMAD.X R19, R19, 0x1, R14, P5 ;  /* 0x0000000113137824 */ /* 0x000fe200028e060e */
[----:B------:R-:W-:Y:S01]  /*8750*/  ISETP.GT.AND P5, PT, R10, RZ, P1 ;  /* 0x000000ff0a00720c */ /* 0x000fe20000fa4270 */
[-C--:B-1----:R-:W-:Y:S01]  /*8760*/  IMAD R29, R32, R9.reuse, RZ ;  /* 0x00000009201d7224 */ /* 0x082fe200078e02ff */
[----:B------:R-:W-:Y:S01]  /*8770*/  ISETP.GT.AND P4, PT, R13, 0x11, PT ;  /* 0x000000110d00780c */ /* 0x000fe20003f84270 */
[-C--:B------:R-:W-:Y:S01]  /*8780*/  IMAD R45, R45, R9.reuse, RZ ;  /* 0x000000092d2d7224 */ /* 0x080fe200078e02ff */
[----:B------:R1:W-:Y:S01]  /*8790*/  @P2 STG.E desc[UR14][R18.64], R31 ;  /* 0x0000001f12002986 */ /* 0x0003e2000c10190e */
[-C--:B------:R-:W-:Y:S01]  /*87a0*/  IADD3 R26, P6, R22, R8.reuse, RZ ;  /* 0x00000008161a7210 */ /* 0x080fe20007fde0ff */
[-C--:B------:R-:W-:Y:S01]  /*87b0*/  IMAD R47, R47, R9.reuse, RZ ;  /* 0x000000092f2f7224 */ /* 0x080fe200078e02ff */
[C---:B------:R-:W-:Y:S01]  /*87c0*/  ISETP.GT.AND P2, PT, R10.reuse, RZ, P4 ;  /* 0x000000ff0a00720c */ /* 0x040fe20002744270 */
[-C--:B------:R-:W-:Y:S01]  /*87d0*/  IMAD R49, R49, R9.reuse, RZ ;  /* 0x0000000931317224 */ /* 0x080fe200078e02ff */
[C---:B------:R-:W-:Y:S01]  /*87e0*/  ISETP.GT.AND P1, PT, R10.reuse, 0x8, P1 ;  /* 0x000000080a00780c */ /* 0x040fe20000f24270 */
[----:B------:R-:W-:Y:S01]  /*87f0*/  IMAD.X R27, R23, 0x1, R7, P6 ;  /* 0x00000001171b7824 */ /* 0x000fe200030e0607 */
[----:B------:R-:W-:Y:S01]  /*8800*/  ISETP.GT.AND P4, PT, R10, 0x8, P4 ;  /* 0x000000080a00780c */ /* 0x000fe20002784270 */
[----:B------:R-:W-:Y:S01]  /*8810*/  IMAD R51, R51, R9, RZ ;  /* 0x0000000933337224 */ /* 0x000fe200078e02ff */
[----:B------:R2:W-:Y:S01]  /*8820*/  @P5 STG.E desc[UR14][R24.64], R29 ;  /* 0x0000001d18005986 */ /* 0x0005e2000c10190e */
[----:B0-----:R-:W-:Y:S01]  /*8830*/  IADD3 R16, P5, R20, R15, RZ ;  /* 0x0000000f14107210 */ /* 0x001fe20007fbe0ff */
[-C--:B------:R-:W-:Y:S01]  /*8840*/  IMAD R53, R53, R9.reuse, RZ ;  /* 0x0000000935357224 */ /* 0x080fe200078e02ff */
[----:B------:R-:W-:Y:S01]  /*8850*/  IADD3 R20, P6, R24, R8, RZ ;  /* 0x0000000818147210 */ /* 0x000fe20007fde0ff */
[----:B-1----:R-:W-:-:S02]  /*8860*/  IMAD R31, R34, R9, RZ ;  /* 0x00000009221f7224 */ /* 0x002fc400078e02ff */
[--C-:B------:R-:W-:Y:S01]  /*8870*/  IMAD.X R17, R21, 0x1, R14.reuse, P5 ;  /* 0x0000000115117824 */ /* 0x100fe200028e060e */
[----:B------:R-:W-:Y:S01]  /*8880*/  IADD3 R18, P5, R22, R15, RZ ;  /* 0x0000000f16127210 */ /* 0x000fe20007fbe0ff */
[----:B------:R-:W-:Y:S01]  /*8890*/  @P2 STG.E desc[UR14][R26.64], R33 ;  /* 0x000000211a002986 */ /* 0x000fe2000c10190e */
[----:B------:R-:W-:Y:S01]  /*88a0*/  ISETP.GT.AND P2, PT, R13, 0x18, PT ;  /* 0x000000180d00780c */ /* 0x000fe20003f44270 */
[--C-:B------:R-:W-:Y:S01]  /*88b0*/  IMAD.X R21, R25, 0x1, R7.reuse, P6 ;  /* 0x0000000119157824 */ /* 0x100fe200030e0607 */
[----:B------:R-:W-:Y:S01]  /*88c0*/  IADD3 R22, P6, R26, R8, RZ ;  /* 0x000000081a167210 */ /* 0x000fe20007fde0ff */
[----:B------:R-:W-:Y:S01]  /*88d0*/  IMAD.X R19, R23, 0x1, R14, P5 ;  /* 0x0000000117137824 */ /* 0x000fe200028e060e */
[----:B------:R-:W-:Y:S01]  /*88e0*/  ISETP.GT.AND P5, PT, R10, RZ, P2 ;  /* 0x000000ff0a00720c */ /* 0x000fe200017a4270 */
[----:B------:R0:W-:Y:S01]  /*88f0*/  @P1 STG.E desc[UR14][R16.64], R31 ;  /* 0x0000001f10001986 */ /* 0x0001e2000c10190e */
[----:B------:R-:W-:Y:S01]  /*8900*/  ISETP.GT.AND P1, PT, R13, 0x19, PT ;  /* 0x000000190d00780c */ /* 0x000fe20003f24270 */
[-C--:B--2---:R-:W-:Y:S01]  /*8910*/  IMAD R29, R36, R9.reuse, RZ ;  /* 0x00000009241d7224 */ /* 0x084fe200078e02ff */
[C---:B------:R-:W-:Y:S01]  /*8920*/  ISETP.GT.AND P2, PT, R10.reuse, 0x8, P2 ;  /* 0x000000080a00780c */ /* 0x040fe20001744270 */
[----:B------:R1:W-:Y:S01]  /*8930*/  @P4 STG.E desc[UR14][R18.64], R35 ;  /* 0x0000002312004986 */ /* 0x0003e2000c10190e */
[C---:B------:R-:W-:Y:S01]  /*8940*/  ISETP.GT.AND P4, PT, R10.reuse, RZ, P1 ;  /* 0x000000ff0a00720c */ /* 0x040fe20000f84270 */
[----:B------:R-:W-:Y:S01]  /*8950*/  IMAD.X R23, R27, 0x1, R7, P6 ;  /* 0x000000011b177824 */ /* 0x000fe200030e0607 */
[----:B------:R-:W-:Y:S01]  /*8960*/  ISETP.GT.AND P1, PT, R10, 0x8, P1 ;  /* 0x000000080a00780c */ /* 0x000fe20000f24270 */
[----:B------:R-:W-:-:S02]  /*8970*/  IMAD R55, R55, R9, RZ ;  /* 0x0000000937377224 */ /* 0x000fc400078e02ff */
[----:B------:R-:W-:Y:S02]  /*8980*/  IMAD R57, R57, R9, RZ ;  /* 0x0000000939397224 */ /* 0x000fe400078e02ff */
[----:B------:R2:W-:Y:S01]  /*8990*/  @P5 STG.E desc[UR14][R20.64], R29 ;  /* 0x0000001d14005986 */ /* 0x0005e2000c10190e */
[----:B0-----:R-:W-:Y:S01]  /*89a0*/  IADD3 R16, P5, R24, R15, RZ ;  /* 0x0000000f18107210 */ /* 0x001fe20007fbe0ff */
[-C--:B------:R-:W-:Y:S01]  /*89b0*/  IMAD R31, R38, R9.reuse, RZ ;  /* 0x00000009261f7224 */ /* 0x080fe200078e02ff */
[-C--:B------:R-:W-:Y:S01]  /*89c0*/  IADD3 R24, P6, R20, R8.reuse, RZ ;  /* 0x0000000814187210 */ /* 0x080fe20007fde0ff */
[----:B------:R-:W-:Y:S02]  /*89d0*/  IMAD R59, R59, R9, RZ ;  /* 0x000000093b3b7224 */ /* 0x000fe400078e02ff */
[--C-:B------:R-:W-:Y:S01]  /*89e0*/  IMAD.X R17, R25, 0x1, R14.reuse, P5 ;  /* 0x0000000119117824 */ /* 0x100fe200028e060e */
[----:B-1----:R-:W-:Y:S01]  /*89f0*/  IADD3 R18, P5, R26, R15, RZ ;  /* 0x0000000f1a127210 */ /* 0x002fe20007fbe0ff */
        /* <DEDUP_REMOVED lines=359> */
[----:B------:R-:W-:-:S04]  /*a070*/  IMAD R151, R151, R9, RZ ;  /* 0x0000000997977224 */ /* 0x000fc800078e02ff */
[----:B------:R2:W-:Y:S01]  /*a080*/  @P5 STG.E desc[UR14][R20.64], R29 ;  /* 0x0000001d14005986 */ /* 0x0005e2000c10190e */
[----:B0-----:R-:W-:Y:S01]  /*a090*/  IADD3 R16, P5, R24, R15, RZ ;  /* 0x0000000f18107210 */ /* 0x001fe20007fbe0ff */
[----:B------:R-:W-:Y:S01]  /*a0a0*/  IMAD R31, R102, R9, RZ ;  /* 0x00000009661f7224 */ /* 0x000fe200078e02ff */
[----:B------:R-:W-:-:S03]  /*a0b0*/  IADD3 R24, P6, R20, R8, RZ ;  /* 0x0000000814187210 */ /* 0x000fc60007fde0ff */
        /* <DEDUP_REMOVED lines=10> */
[----:B--2---:R-:W-:Y:S01]  /*a160*/  IMAD R29, R104, R9, RZ ;  /* 0x00000009681d7224 */ /* 0x004fe200078e02ff */
[C---:B------:R-:W-:Y:S01]  /*a170*/  ISETP.GT.AND P1, PT, R10.reuse, 0x8, P1 ;  /* 0x000000080a00780c */ /* 0x040fe20000f24270 */
[----:B------:R1:W-:Y:S01]  /*a180*/  @P2 STG.E desc[UR14][R18.64], R103 ;  /* 0x0000006712002986 */ /* 0x0003e2000c10190e */
[C---:B------:R-:W-:Y:S01]  /*a190*/  ISETP.GT.AND P2, PT, R10.reuse, RZ, P4 ;  /* 0x000000ff0a00720c */ /* 0x040fe20002744270 */
[----:B------:R-:W-:Y:S01]  /*a1a0*/  IMAD.X R27, R23, 0x1, R7, P6 ;  /* 0x00000001171b7824 */ /* 0x000fe200030e0607 */
[----:B------:R-:W-:-:S05]  /*a1b0*/  ISETP.GT.AND P4, PT, R10, 0x8, P4 ;  /* 0x000000080a00780c */ /* 0x000fca0002784270 */
        /* <DEDUP_REMOVED lines=203> */
[----:B-1----:R-:W-:-:S03]  /*ae70*/  IADD3 R18, P6, R22, R15, RZ ;  /* 0x0000000f16127210 */ /* 0x002fc60007fde0ff */
[--C-:B------:R-:W-:Y:S01]  /*ae80*/  IMAD.X R17, R21, 0x1, R14.reuse, P5 ;  /* 0x0000000115117824 */ /* 0x100fe200028e060e */
[----:B------:R-:W-:Y:S01]  /*ae90*/  @P4 STG.E desc[UR14][R26.64], R145 ;  /* 0x000000911a004986 */ /* 0x000fe2000c10190e */
[----:B------:R-:W-:Y:S01]  /*aea0*/  ISETP.GT.AND P4, PT, R13, 0xf8, PT ;  /* 0x000000f80d00780c */ /* 0x000fe20003f84270 */
[--C-:B------:R-:W-:Y:S01]  /*aeb0*/  IMAD.X R19, R23, 0x1, R14.reuse, P6 ;  /* 0x0000000117137824 */ /* 0x100fe200030e060e */
[----:B------:R-:W-:Y:S01]  /*aec0*/  ISETP.GT.AND P5, PT, R13, 0xf9, PT ;  /* 0x000000f90d00780c */ /* 0x000fe20003fa4270 */
[----:B------:R0:W-:Y:S01]  /*aed0*/  @P2 STG.E desc[UR14][R16.64], R31 ;  /* 0x0000001f10002986 */ /* 0x0001e2000c10190e */
[-C--:B------:R-:W-:Y:S01]  /*aee0*/  IADD3 R20, P2, R24, R8.reuse, RZ ;  /* 0x0000000818147210 */ /* 0x080fe20007f5e0ff */
[----:B------:R-:W-:Y:S01]  /*aef0*/  IMAD R13, R150, R9, RZ ;  /* 0x00000009960d7224 */ /* 0x000fe200078e02ff */
[----:B--2---:R-:W-:Y:S01]  /*af00*/  IADD3 R24, P6, R24, R15, RZ ;  /* 0x0000000f18187210 */ /* 0x004fe20007fde0ff */
[----:B------:R1:W-:Y:S01]  /*af10*/  @P1 STG.E desc[UR14][R18.64], R147 ;  /* 0x0000009312001986 */ /* 0x0003e2000c10190e */
[C---:B------:R-:W-:Y:S01]  /*af20*/  ISETP.GT.AND P1, PT, R10.reuse, RZ, P4 ;  /* 0x000000ff0a00720c */ /* 0x040fe20002724270 */
[C---:B------:R-:W-:Y:S01]  /*af30*/  IMAD.X R21, R25.reuse, 0x1, R7, P2 ;  /* 0x0000000119157824 */ /* 0x040fe200010e0607 */
[----:B------:R-:W-:Y:S01]  /*af40*/  ISETP.GT.AND P2, PT, R10, RZ, P5 ;  /* 0x000000ff0a00720c */ /* 0x000fe20002f44270 */
[----:B------:R-:W-:Y:S01]  /*af50*/  IMAD.X R25, R25, 0x1, R14, P6 ;  /* 0x0000000119197824 */ /* 0x000fe200030e060e */
[----:B------:R-:W-:-:S02]  /*af60*/  IADD3 R22, P6, R26, R8, RZ ;  /* 0x000000081a167210 */ /* 0x000fc40007fde0ff */
[C---:B------:R-:W-:Y:S02]  /*af70*/  ISETP.GT.AND P4, PT, R10.reuse, 0x8, P4 ;  /* 0x000000080a00780c */ /* 0x040fe40002784270 */
[----:B------:R-:W-:Y:S01]  /*af80*/  ISETP.GT.AND P5, PT, R10, 0x8, P5 ;  /* 0x000000080a00780c */ /* 0x000fe20002fa4270 */
[----:B------:R-:W-:Y:S01]  /*af90*/  IMAD.X R23, R27, 0x1, R7, P6 ;  /* 0x000000011b177824 */ /* 0x000fe200030e0607 */
[----:B0-----:R-:W-:Y:S01]  /*afa0*/  IADD3 R16, P6, R26, R15, RZ ;  /* 0x0000000f1a107210 */ /* 0x001fe20007fde0ff */
[----:B------:R-:W-:-:S04]  /*afb0*/  IMAD R7, R148, R9, RZ ;  /* 0x0000000994077224 */ /* 0x000fc800078e02ff */
[----:B------:R-:W-:Y:S01]  /*afc0*/  IMAD.X R17, R27, 0x1, R14, P6 ;  /* 0x000000011b117824 */ /* 0x000fe200030e060e */
[----:B------:R1:W-:Y:S04]  /*afd0*/  @P1 STG.E desc[UR14][R20.64], R7 ;  /* 0x0000000714001986 */ /* 0x0003e8000c10190e */
[----:B------:R1:W-:Y:S04]  /*afe0*/  @P2 STG.E desc[UR14][R22.64], R149 ;  /* 0x0000009516002986 */ /* 0x0003e8000c10190e */
[----:B------:R1:W-:Y:S04]  /*aff0*/  @P4 STG.E desc[UR14][R24.64], R13 ;  /* 0x0000000d18004986 */ /* 0x0003e8000c10190e */
[----:B------:R1:W-:Y:S02]  /*b000*/  @P5 STG.E desc[UR14][R16.64], R151 ;  /* 0x0000009710005986 */ /* 0x0003e4000c10190e */
.L_x_278:
[----:B------:R-:W-:Y:S05]  /*b010*/  BSYNC B0 ;  /* 0x0000000000007941 */ /* 0x000fea0003800000 */
.L_x_26:
[----:B------:R-:W-:Y:S01]  /*b020*/  ULDC UR8, c[0x0][0xc] ;  /* 0x0000030000087ab9 */ /* 0x000fe20000000800 */
[----:B------:R-:W-:Y:S01]  /*b030*/  ULDC UR9, c[0x0][0x10] ;  /* 0x0000040000097ab9 */ /* 0x000fe20000000800 */
[----:B01----:R-:W0:Y:S01]  /*b040*/  LDC R7, c[0x0][0x14] ;  /* 0x00000500ff077b82 */ /* 0x003e220000000800 */
[----:B------:R-:W-:Y:S01]  /*b050*/  UIMAD.WIDE.U32 UR8, UR8, UR9, URZ ;  /* 0x00000009080872a5 */ /* 0x000fe2000f8e003f */
[----:B------:R-:W-:Y:S01]  /*b060*/  PRMT R10, RZ, 0x7610, R10 ;  /* 0x00007610ff0a7816 */ /* 0x000fe2000000000a */
[----:B------:R-:W-:-:S04]  /*b070*/  IMAD.MOV.U32 R8, RZ, RZ, -0x1 ;  /* 0xffffffffff087424 */ /* 0x000fc800078e00ff */
[----:B0-----:R-:W-:-:S04]  /*b080*/  IMAD.WIDE.U32 R2, R7, UR8, R2 ;  /* 0x0000000807027c25 */ /* 0x001fc8000f8e0002 */
[----:B------:R-:W-:Y:S01]  /*b090*/  IMAD R7, R7, UR9, RZ ;  /* 0x0000000907077c24 */ /* 0x000fe2000f8e02ff */
[----:B------:R-:W-:Y:S02]  /*b0a0*/  ULDC.64 UR8, c[0x0][0x750] ;  /* 0x0001d40000087ab9 */ /* 0x000fe40000000a00 */
[----:B------:R-:W-:Y:S01]  /*b0b0*/  ISETP.GE.U32.AND P1, PT, R2, UR8, PT ;  /* 0x0000000802007c0c */ /* 0x000fe2000bf26070 */
[----:B------:R-:W-:Y:S02]  /*b0c0*/  IMAD.IADD R3, R3, 0x1, R7 ;  /* 0x0000000103037824 */ /* 0x000fe400078e0207 */
[----:B------:R-:W-:-:S03]  /*b0d0*/  IMAD.MOV.U32 R7, RZ, RZ, -0x1 ;  /* 0xffffffffff077424 */ /* 0x000fc600078e00ff */
[----:B------:R-:W-:-:S13]  /*b0e0*/  ISETP.GE.U32.AND.EX P1, PT, R3, UR9, PT, P1 ;  /* 0x0000000903007c0c */ /* 0x000fda000bf26110 */
[----:B------:R-:W-:Y:S05]  /*b0f0*/  @P1 BRA `(.L_x_279) ;  /* 0x0000000400641947 */ /* 0x000fea0003800000 */
[----:B------:R-:W0:Y:S01]  /*b100*/  S2R R10, SR_CTAID.X ;  /* 0x00000000000a7919 */ /* 0x000e220000002500 */
[----:B------:R-:W1:Y:S01]  /*b110*/  LDC.64 R18, c[0x0][0x728] ;  /* 0x0001ca00ff127b82 */ /* 0x000e620000000a00 */
[----:B------:R-:W-:Y:S01]  /*b120*/  ULDC UR7, c[0x0][0x150] ;  /* 0x0000540000077ab9 */ /* 0x000fe20000000800 */
[----:B----4-:R-:W-:Y:S01]  /*b130*/  IMAD.MOV.U32 R16, RZ, RZ, R2 ;  /* 0x000000ffff107224 */ /* 0x010fe200078e0002 */
[----:B------:R-:W4:Y:S01]  /*b140*/  S2R R24, SR_CTAID.Y ;  /* 0x0000000000187919 */ /* 0x000f220000002600 */
[----:B------:R-:W-:-:S04]  /*b150*/  IMAD.MOV.U32 R17, RZ, RZ, R3 ;  /* 0x000000ffff117224 */ /* 0x000fc800078e0003 */
[----:B------:R-:W2:Y:S08]  /*b160*/  LDC R25, c[0x0][0x144] ;  /* 0x00005100ff197b82 */ /* 0x000eb00000000800 */
[----:B------:R-:W2:Y:S08]  /*b170*/  LDC R8, c[0x0][0x730] ;  /* 0x0001cc00ff087b82 */ /* 0x000eb00000000800 */
[----:B---3--:R-:W3:Y:S01]  /*b180*/  LDC.64 R22, c[0x0][0x720] ;  /* 0x0001c800ff167b82 */ /* 0x008ee20000000a00 */
[----:B-1----:R-:W-:-:S04]  /*b190*/  ISETP.NE.U32.AND P1, PT, R18, RZ, PT ;  /* 0x000000ff1200720c */ /* 0x002fc80003f25070 */
[----:B------:R-:W-:Y:S02]  /*b1a0*/  ISETP.NE.AND.EX P1, PT, R19, RZ, PT, P1 ;  /* 0x000000ff1300720c */ /* 0x000fe40003f25310 */
[----:B0-----:R-:W-:-:S05]  /*b1b0*/  I2FP.F32.U32 R7, R10 ;  /* 0x0000000a00077245 */ /* 0x001fca0000201000 */
[----:B------:R-:W-:-:S04]  /*b1c0*/  FMUL R7, R7, UR7 ;  /* 0x0000000707077c20 */ /* 0x000fc80008400000 */
[----:B------:R0:W1:Y:S02]  /*b1d0*/  F2I.U32.TRUNC.NTZ R20, R7 ;  /* 0x0000000700147305 */ /* 0x000064000020f000 */
[----:B--2-4-:R-:W-:Y:S05]  /*b1e0*/  @!P1 BRA `(.L_x_280) ;  /* 0x0000000000289947 */ /* 0x014fea0003800000 */
[----:B0-----:R-:W0:Y:S02]  /*b1f0*/  LDC R7, c[0x0][0x734] ;  /* 0x0001cd00ff077b82 */ /* 0x001e240000000800 */
        /* <DEDUP_REMOVED lines=9> */
.L_x_280:
[-CC-:B------:R-:W-:Y:S01]  /*b290*/  SHF.R.U64 R18, R16, R8.reuse, R17.reuse ;  /* 0x0000000810127219 */ /* 0x180fe20000001211 */
[----:B------:R-:W2:Y:S01]  /*b2a0*/  LDC.64 R28, c[0x0][0x740] ;  /* 0x0001d000ff1c7b82 */ /* 0x000ea20000000a00 */
[----:B0-----:R-:W-:Y:S01]  /*b2b0*/  SHF.R.U32.HI R7, RZ, R8, R17 ;  /* 0x00000008ff077219 */ /* 0x001fe20000011611 */
[----:B-1----:R-:W-:Y:S01]  /*b2c0*/  IMAD.MOV R20, RZ, RZ, -R20 ;  /* 0x000000ffff147224 */ /* 0x002fe200078e0a14 */
[----:B------:R-:W-:Y:S01]  /*b2d0*/  IADD3 R15, P1, RZ, -R18, RZ ;  /* 0x80000012ff0f7210 */ /* 0x000fe20007f3e0ff */
[----:B------:R-:W-:Y:S02]  /*b2e0*/  ULDC UR7, c[0x0][0x154] ;  /* 0x0000550000077ab9 */ /* 0x000fe40000000800 */
[----:B------:R-:W-:Y:S02]  /*b2f0*/  IMAD R25, R25, R20, R10 ;  /* 0x0000001419197224 */ /* 0x000fe400078e020a */
[----:B------:R-:W0:Y:S01]  /*b300*/  LDC R14, c[0x0][0x718] ;  /* 0x0001c600ff0e7b82 */ /* 0x000e220000000800 */
[----:B------:R-:W-:-:S02]  /*b310*/  IMAD.X R7, RZ, RZ, ~R7, P1 ;  /* 0x000000ffff077224 */ /* 0x000fc400008e0e07 */
[----:B---3--:R-:W-:-:S04]  /*b320*/  IMAD.WIDE.U32 R12, R15, R22, R2 ;  /* 0x000000160f0c7225 */ /* 0x008fc800078e0002 */
[----:B------:R-:W-:Y:S01]  /*b330*/  IMAD R8, R7, R22, RZ ;  /* 0x0000001607087224 */ /* 0x000fe200078e02ff */
[----:B------:R-:W1:Y:S03]  /*b340*/  LDC R16, c[0x0][0x708] ;  /* 0x0001c200ff107b82 */ /* 0x000e660000000800 */
[----:B------:R-:W-:Y:S01]  /*b350*/  IMAD R7, R15, R23, R8 ;  /* 0x000000170f077224 */ /* 0x000fe200078e0208 */
[----:B------:R-:W-:Y:S01]  /*b360*/  I2FP.F32.U32 R8, R24 ;  /* 0x0000001800087245 */ /* 0x000fe20000201000 */
[----:B------:R-:W-:Y:S02]  /*b370*/  IMAD.MOV.U32 R15, RZ, RZ, 0x1 ;  /* 0x00000001ff0f7424 */ /* 0x000fe400078e00ff */
[----:B------:R-:W-:Y:S01]  /*b380*/  IMAD.IADD R7, R13, 0x1, R7 ;  /* 0x000000010d077824 */ /* 0x000fe200078e0207 */
[----:B------:R-:W3:Y:S01]  /*b390*/  LDC R26, c[0x0][0x758] ;  /* 0x0001d600ff1a7b82 */ /* 0x000ee20000000800 */
[----:B--2---:R-:W-:Y:S01]  /*b3a0*/  ISETP.NE.U32.AND P1, PT, R28, RZ, PT ;  /* 0x000000ff1c00720c */ /* 0x004fe20003f25070 */
[----:B------:R-:W-:-:S03]  /*b3b0*/  IMAD.MOV.U32 R13, RZ, RZ, -0x1 ;  /* 0xffffffffff0d7424 */ /* 0x000fc600078e00ff */
[----:B------:R-:W-:-:S03]  /*b3c0*/  ISETP.NE.AND.EX P1, PT, R29, RZ, PT, P1 ;  /* 0x000000ff1d00720c */ /* 0x000fc60003f25310 */
[----:B------:R-:W2:Y:S01]  /*b3d0*/  LDC R23, c[0x0][0x148] ;  /* 0x00005200ff177b82 */ /* 0x000ea20000000800 */
[-CC-:B0-----:R-:W-:Y:S02]  /*b3e0*/  SHF.R.U64 R10, R12, R14.reuse, R7.reuse ;  /* 0x0000000e0c0a7219 */ /* 0x181fe40000001207 */
[----:B------:R-:W-:Y:S01]  /*b3f0*/  SHF.R.U32.HI R7, RZ, R14, R7 ;  /* 0x0000000eff077219 */ /* 0x000fe20000011607 */
[----:B------:R-:W-:-:S04]  /*b400*/  FMUL R14, R8, UR7 ;  /* 0x00000007080e7c20 */ /* 0x000fc80008400000 */
[----:B------:R-:W0:Y:S01]  /*b410*/  LDC R22, c[0x0][0x700] ;  /* 0x0001c000ff167b82 */ /* 0x000e220000000800 */
[----:B------:R4:W0:Y:S01]  /*b420*/  F2I.U32.TRUNC.NTZ R20, R14 ;  /* 0x0000000e00147305 */ /* 0x000822000020f000 */
[-CC-:B-1----:R-:W-:Y:S02]  /*b430*/  SHF.R.U64 R8, R10, R16.reuse, R7.reuse ;  /* 0x000000100a087219 */ /* 0x182fe40000001207 */
[----:B------:R-:W-:-:S04]  /*b440*/  SHF.R.U32.HI R7, RZ, R16, R7 ;  /* 0x00000010ff077219 */ /* 0x000fc80000011607 */
[----:B------:R-:W1:Y:S01]  /*b450*/  LDC R30, c[0x0][0x748] ;  /* 0x0001d200ff1e7b82 */ /* 0x000e620000000800 */
[-C--:B---3--:R-:W-:Y:S02]  /*b460*/  SHF.L.U32 R12, R13, R26.reuse, RZ ;  /* 0x0000001a0d0c7219 */ /* 0x088fe400000006ff */
[-CC-:B------:R-:W-:Y:S02]  /*b470*/  SHF.R.U64 R21, R8, R26.reuse, R7.reuse ;  /* 0x0000001a08157219 */ /* 0x180fe40000001207 */
[----:B------:R-:W-:Y:S02]  /*b480*/  SHF.R.U32.HI R13, RZ, R26, R7 ;  /* 0x0000001aff0d7219 */ /* 0x000fe40000011607 */
[----:B------:R-:W-:Y:S01]  /*b490*/  LOP3.LUT R27, RZ, R12, RZ, 0x33, !PT ;  /* 0x0000000cff1b7212 */ /* 0x000fe200078e33ff */
[----:B------:R-:W3:Y:S01]  /*b4a0*/  LDC R31, c[0x0][0x738] ;  /* 0x0001ce00ff1f7b82 */ /* 0x000ee20000000800 */
[----:B------:R-:W-:Y:S01]  /*b4b0*/  SHF.L.U32 R26, R15, R26, RZ ;  /* 0x0000001a0f1a7219 */ /* 0x000fe200000006ff */
[----:B------:R-:W-:-:S06]  /*b4c0*/  IMAD.MOV.U32 R12, RZ, RZ, R21 ;  /* 0x000000ffff0c7224 */ /* 0x000fcc00078e0015 */
[----:B------:R-:W0:Y:S01]  /*b4d0*/  LDC R32, c[0x0][0x710] ;  /* 0x0001c400ff207b82 */ /* 0x000e220000000800 */
[----:B----4-:R-:W-:Y:S05]  /*b4e0*/  @!P1 BRA `(.L_x_281) ;  /* 0x0000000000289947 */ /* 0x010fea0003800000 */
        /* <DEDUP_REMOVED lines=10> */
.L_x_281:
[----:B-1----:R-:W-:Y:S01]  /*b590*/  SHF.R.U64 R7, R12, R30, R13 ;  /* 0x0000001e0c077219 */ /* 0x002fe2000000120d */
[----:B0-----:R-:W-:Y:S01]  /*b5a0*/  VIADD R13, R22, 0xffffffff ;  /* 0xffffffff160d7836 */ /* 0x001fe20000000000 */
[----:B------:R-:W-:Y:S01]  /*b5b0*/  LOP3.LUT R12, R8, R27, RZ, 0xc0, !PT ;  /* 0x0000001b080c7212 */ /* 0x000fe200078ec0ff */
[----:B------:R-:W-:Y:S02]  /*b5c0*/  IMAD.MOV R20, RZ, RZ, -R20 ;  /* 0x000000ffff147224 */ /* 0x000fe400078e0a14 */
[----:B------:R-:W-:Y:S01]  /*b5d0*/  IMAD.MOV R8, RZ, RZ, -R7 ;  /* 0x000000ffff087224 */ /* 0x000fe200078e0a07 */
[----:B------:R-:W-:Y:S01]  /*b5e0*/  LOP3.LUT R10, R10, R13, RZ, 0xc0, !PT ;  /* 0x0000000d0a0a7212 */ /* 0x000fe200078ec0ff */
[----:B------:R-:W-:Y:S02]  /*b5f0*/  IMAD R12, R26, R7, R12 ;  /* 0x000000071a0c7224 */ /* 0x000fe400078e020c */
[----:B--2---:R-:W-:Y:S02]  /*b600*/  @P3 IMAD R25, R23, R20, R24 ;  /* 0x0000001417193224 */ /* 0x004fe400078e0218 */
[----:B---3--:R-:W-:-:S02]  /*b610*/  IMAD R7, R8, R31, R21 ;  /* 0x0000001f08077224 */ /* 0x008fc400078e0215 */
[----:B------:R-:W-:Y:S02]  /*b620*/  IMAD.MOV.U32 R8, RZ, RZ, 0x1 ;  /* 0x00000001ff087424 */ /* 0x000fe400078e00ff */
[----:B------:R-:W-:Y:S02]  /*b630*/  IMAD R12, R12, R32, R25 ;  /* 0x000000200c0c7224 */ /* 0x000fe400078e0219 */
[--C-:B------:R-:W-:Y:S01]  /*b640*/  IMAD R7, R7, R22, R10.reuse ;  /* 0x0000001607077224 */ /* 0x100fe200078e020a */
[----:B------:R-:W-:-:S04]  /*b650*/  PRMT R10, R8, 0x7610, R10 ;  /* 0x00007610080a7816 */ /* 0x000fc8000000000a */
[----:B------:R-:W-:Y:S02]  /*b660*/  SEL R8, R7, R12, !P3 ;  /* 0x0000000c07087207 */ /* 0x000fe40005800000 */
[----:B------:R-:W-:Y:S01]  /*b670*/  SEL R12, R12, R7, !P3 ;  /* 0x000000070c0c7207 */ /* 0x000fe20005800000 */
[----:B------:R-:W-:-:S07]  /*b680*/  IMAD.MOV.U32 R7, RZ, RZ, R18 ;  /* 0x000000ffff077224 */ /* 0x000fce00078e0012 */
.L_x_279:
[----:B------:R-:W-:-:S13]  /*b690*/  LOP3.LUT P1, RZ, R10, 0xff, RZ, 0xc0, !PT ;  /* 0x000000ff0aff7812 */ /* 0x000fda000782c0ff */
[----:B------:R-:W-:Y:S05]  /*b6a0*/  @P1 BRA `(.L_x_282) ;  /* 0xffffff5800f01947 */ /* 0x000fea000383ffff */
[----:B------:R-:W-:Y:S05]  /*b6b0*/  EXIT ;  /* 0x000000000000794d */ /* 0x000fea0003800000 */
.L_x_8:
[----:B0-----:R-:W-:Y:S01]  /*b6c0*/  ULDC.64 UR4, c[0x0][0x750] ;  /* 0x0001d40000047ab9 */ /* 0x001fe20000000a00 */
        /* <DEDUP_REMOVED lines=25> */
.L_x_284:
[----:B------:R-:W0:Y:S01]  /*b860*/  LDC.64 R28, c[0x0][0x740] ;  /* 0x0001d000ff1c7b82 */ /* 0x000e220000000a00 */
[-CC-:B------:R-:W-:Y:S01]  /*b870*/  SHF.R.U64 R12, R18, R6.reuse, R19.reuse ;  /* 0x00000006120c7219 */ /* 0x180fe20000001213 */
[----:B------:R-:W-:Y:S01]  /*b880*/  IMAD.MOV.U32 R27, RZ, RZ, 0x1 ;  /* 0x00000001ff1b7424 */ /* 0x000fe200078e00ff */
        /* <DEDUP_REMOVED lines=10> */
[----:B0-----:R-:W-:Y:S01]  /*b930*/  ISETP.NE.U32.AND P0, PT, R28, RZ, PT ;  /* 0x000000ff1c00720c */ /* 0x001fe20003f05070 */
[----:B------:R-:W-:-:S03]  /*b940*/  IMAD.MOV.U32 R15, RZ, RZ, -0x1 ;  /* 0xffffffffff0f7424 */ /* 0x000fc600078e00ff */
[----:B------:R-:W-:Y:S02]  /*b950*/  ISETP.NE.AND.EX P0, PT, R29, RZ, PT, P0 ;  /* 0x000000ff1d00720c */ /* 0x000fe40003f05300 */
[----:B------:R-:W0:Y:S01]  /*b960*/  LDC R23, c[0x0][0x700] ;  /* 0x0001c000ff177b82 */ /* 0x000e220000000800 */
[-CC-:B-1----:R-:W-:Y:S02]  /*b970*/  SHF.R.U64 R8, R14, R16.reuse, R5.reuse ;  /* 0x000000100e087219 */ /* 0x182fe40000001205 */
[----:B------:R-:W-:-:S05]  /*b980*/  SHF.R.U32.HI R5, RZ, R16, R5 ;  /* 0x00000010ff057219 */ /* 0x000fca0000011605 */
[----:B------:R-:W1:Y:S01]  /*b990*/  LDC R6, c[0x0][0x748] ;  /* 0x0001d200ff067b82 */ /* 0x000e620000000800 */
[-CC-:B--2---:R-:W-:Y:S02]  /*b9a0*/  SHF.R.U64 R22, R8, R18.reuse, R5.reuse ;  /* 0x0000001208167219 */ /* 0x184fe40000001205 */
[----:B------:R-:W-:-:S05]  /*b9b0*/  SHF.R.U32.HI R5, RZ, R18, R5 ;  /* 0x00000012ff057219 */ /* 0x000fca0000011605 */
[----:B------:R-:W2:Y:S01]  /*b9c0*/  LDC R25, c[0x0][0x738] ;  /* 0x0001ce00ff197b82 */ /* 0x000ea20000000800 */
[-C--:B---3--:R-:W-:Y:S02]  /*b9d0*/  SHF.L.U32 R14, R15, R26.reuse, RZ ;  /* 0x0000001a0f0e7219 */ /* 0x088fe400000006ff */
[--C-:B------:R-:W-:Y:S02]  /*b9e0*/  SHF.R.U64 R24, R22, R26, R5.reuse ;  /* 0x0000001a16187219 */ /* 0x100fe40000001205 */
[----:B------:R-:W-:Y:S02]  /*b9f0*/  LOP3.LUT R31, RZ, R14, RZ, 0x33, !PT ;  /* 0x0000000eff1f7212 */ /* 0x000fe400078e33ff */
[----:B------:R-:W-:Y:S01]  /*ba00*/  SHF.R.U32.HI R15, RZ, R26, R5 ;  /* 0x0000001aff0f7219 */ /* 0x000fe20000011605 */
[----:B------:R-:W3:Y:S01]  /*ba10*/  LDC R30, c[0x0][0x710] ;  /* 0x0001c400ff1e7b82 */ /* 0x000ee20000000800 */
[----:B------:R-:W-:Y:S01]  /*ba20*/  IMAD.MOV.U32 R14, RZ, RZ, R24 ;  /* 0x000000ffff0e7224 */ /* 0x000fe200078e0018 */
[----:B------:R-:W-:Y:S06]  /*ba30*/  @!P0 BRA `(.L_x_285) ;  /* 0x0000000000288947 */ /* 0x000fec0003800000 */
        /* <DEDUP_REMOVED lines=10> */
.L_x_285:
[----:B-1----:R-:W-:Y:S01]  /*bae0*/  SHF.R.U64 R6, R14, R6, R15 ;  /* 0x000000060e067219 */ /* 0x002fe2000000120f */
[----:B0-----:R-:W-:Y:S01]  /*baf0*/  VIADD R15, R23, 0xffffffff ;  /* 0xffffffff170f7836 */ /* 0x001fe20000000000 */
[----:B------:R-:W-:Y:S01]  /*bb00*/  SHF.L.U32 R27, R27, R26, RZ ;  /* 0x0000001a1b1b7219 */ /* 0x000fe200000006ff */
[----:B------:R-:W-:Y:S01]  /*bb10*/  @P3 IMAD R9, R13, R20, R10 ;  /* 0x000000140d093224 */ /* 0x000fe200078e020a */
[----:B------:R-:W-:Y:S01]  /*bb20*/  LOP3.LUT R5, R22, R31, RZ, 0xc0, !PT ;  /* 0x0000001f16057212 */ /* 0x000fe200078ec0ff */
[----:B------:R-:W-:Y:S01]  /*bb30*/  IMAD.MOV R11, RZ, RZ, -R6 ;  /* 0x000000ffff0b7224 */ /* 0x000fe200078e0a06 */
[----:B------:R-:W-:Y:S01]  /*bb40*/  LOP3.LUT R8, R8, R15, RZ, 0xc0, !PT ;  /* 0x0000000f08087212 */ /* 0x000fe200078ec0ff */
[----:B------:R-:W-:Y:S02]  /*bb50*/  IMAD.MOV.U32 R10, RZ, RZ, 0x1 ;  /* 0x00000001ff0a7424 */ /* 0x000fe400078e00ff */
[----:B------:R-:W-:Y:S02]  /*bb60*/  IMAD R6, R27, R6, R5 ;  /* 0x000000061b067224 */ /* 0x000fe400078e0205 */
[----:B--2---:R-:W-:-:S02]  /*bb70*/  IMAD R5, R11, R25, R24 ;  /* 0x000000190b057224 */ /* 0x004fc400078e0218 */
[----:B---3--:R-:W-:Y:S02]  /*bb80*/  IMAD R6, R6, R30, R9 ;  /* 0x0000001e06067224 */ /* 0x008fe400078e0209 */
[--C-:B------:R-:W-:Y:S01]  /*bb90*/  IMAD R9, R5, R23, R8.reuse ;  /* 0x0000001705097224 */ /* 0x100fe200078e0208 */
[----:B------:R-:W-:Y:S01]  /*bba0*/  PRMT R8, R10, 0x7610, R8 ;  /* 0x000076100a087816 */ /* 0x000fe20000000008 */
[----:B------:R-:W-:-:S03]  /*bbb0*/  IMAD.MOV.U32 R19, RZ, RZ, R12 ;  /* 0x000000ffff137224 */ /* 0x000fc600078e000c */
[----:B------:R-:W-:Y:S02]  /*bbc0*/  SEL R5, R9, R6, !P3 ;  /* 0x0000000609057207 */ /* 0x000fe40005800000 */
[----:B------:R-:W-:-:S07]  /*bbd0*/  SEL R6, R6, R9, !P3 ;  /* 0x0000000906067207 */ /* 0x000fce0005800000 */
.L_x_283:
[----:B------:R-:W-:-:S08]  /*bbe0*/  NOP ;  /* 0x0000000000007918 */ /* 0x000fd00000000000 */
[----:B------:R-:W0:-:S00]  /*bbf0*/  USETMAXREG.DEALLOC.CTAPOOL 0x28 ;  /* 0x00000028000079c8 */ /* 0x000e0000080e0500 */
[----:B0-----:R-:W-:-:S13]  /*bc00*/  ISETP.NE.AND P0, PT, R7, RZ, PT ;  /* 0x000000ff0700720c */ /* 0x001fda0003f05270 */
[----:B------:R-:W-:Y:S05]  /*bc10*/  @P0 EXIT ;  /* 0x000000000000094d */ /* 0x000fea0003800000 */
[----:B------:R-:W-:Y:S01]  /*bc20*/  LOP3.LUT P0, RZ, R8, 0xff, RZ, 0xc0, !PT ;  /* 0x000000ff08ff7812 */ /* 0x000fe2000780c0ff */
[----:B------:R-:W-:Y:S02]  /*bc30*/  IMAD.MOV.U32 R10, RZ, RZ, 0x1 ;  /* 0x00000001ff0a7424 */ /* 0x000fe400078e00ff */
[----:B------:R-:W-:-:S10]  /*bc40*/  IMAD.MOV.U32 R11, RZ, RZ, RZ ;  /* 0x000000ffff0b7224 */ /* 0x000fd400078e00ff */
[----:B------:R-:W-:Y:S05]  /*bc50*/  @!P0 BRA `(.L_x_286) ;  /* 0x0000000c00748947 */ /* 0x000fea0003800000 */
[----:B------:R-:W0:Y:S01]  /*bc60*/  LDC R7, c[0x0][0x28c] ;  /* 0x0000a300ff077b82 */ /* 0x000e220000000800 */
[----:B------:R-:W1:Y:S01]  /*bc70*/  S2R R17, SR_CgaCtaId ;  /* 0x0000000000117919 */ /* 0x000e620000008800 */
[----:B------:R-:W-:Y:S01]  /*bc80*/  ULDC UR5, c[0x0][0x758] ;  /* 0x0001d60000057ab9 */ /* 0x000fe20000000800 */
[----:B------:R-:W-:Y:S01]  /*bc90*/  UMOV UR7, 0xffffffff ;  /* 0xffffffff00077882 */ /* 0x000fe20000000000 */
[----:B------:R-:W-:Y:S01]  /*bca0*/  ULDC UR6, c[0x0][0xc] ;  /* 0x0000030000067ab9 */ /* 0x000fe20000000800 */
[----:B------:R-:W-:Y:S01]  /*bcb0*/  USHF.L.U32 UR9, UR7, UR5, URZ ;  /* 0x0000000507097299 */ /* 0x000fe2000800063f */
[----:B------:R-:W-:Y:S01]  /*bcc0*/  BSSY B0, `(.L_x_286) ;  /* 0x00000d6000007945 */ /* 0x000fe20003800000 */
[----:B------:R-:W-:Y:S01]  /*bcd0*/  UMOV UR8, 0x1 ;  /* 0x0000000100087882 */ /* 0x000fe20000000000 */
[----:B------:R-:W-:Y:S01]  /*bce0*/  ULDC UR7, c[0x0][0x10] ;  /* 0x0000040000077ab9 */ /* 0x000fe20000000800 */
[----:B------:R-:W-:Y:S01]  /*bcf0*/  USHF.L.U32 UR5, UR8, UR5, URZ ;  /* 0x0000000508057299 */ /* 0x000fe2000800063f */
[----:B------:R-:W-:Y:S01]  /*bd00*/  IMAD.MOV.U32 R13, RZ, RZ, 0x1 ;  /* 0x00000001ff0d7424 */ /* 0x000fe200078e00ff */
[----:B------:R-:W-:Y:S01]  /*bd10*/  UIMAD.WIDE.U32 UR6, UR6, UR7, URZ ;  /* 0x00000007060672a5 */ /* 0x000fe2000f8e003f */
[----:B------:R-:W-:Y:S01]  /*bd20*/  LOP3.LUT R12, R4, 0x2, RZ, 0xfc, !PT ;  /* 0x00000002040c7812 */ /* 0x000fe200078efcff */
[----:B------:R-:W-:Y:S01]  /*bd30*/  ULDC UR8, c[0x0][0x14] ;  /* 0x0000050000087ab9 */ /* 0x000fe20000000800 */
[----:B------:R-:W-:Y:S01]  /*bd40*/  IMAD.MOV.U32 R10, RZ, RZ, 0x1 ;  /* 0x00000001ff0a7424 */ /* 0x000fe200078e00ff */
[----:B------:R-:W-:Y:S01]  /*bd50*/  UIMAD.WIDE.U32 UR32, UR6, UR8, URZ ;  /* 0x00000008062072a5 */ /* 0x000fe2000f8e003f */
[----:B------:R-:W-:Y:S01]  /*bd60*/  IMAD.MOV.U32 R11, RZ, RZ, RZ ;  /* 0x000000ffff0b7224 */ /* 0x000fe200078e00ff */
[----:B------:R-:W-:Y:S01]  /*bd70*/  UIMAD UR7, UR7, UR8, URZ ;  /* 0x00000008070772a4 */ /* 0x000fe2000f8e023f */
[----:B------:R-:W-:Y:S01]  /*bd80*/  ULDC UR4, c[0x0][0x700] ;  /* 0x0001c00000047ab9 */ /* 0x000fe20000000800 */
[----:B------:R-:W-:-:S02]  /*bd90*/  ULOP3.LUT UR6, URZ, UR9, URZ, 0x33, !UPT ;  /* 0x000000093f067292 */ /* 0x000fc4000f8e333f */
[----:B------:R-:W-:Y:S01]  /*bda0*/  UIADD3 UR4, UR4, -0x1, URZ ;  /* 0xffffffff04047890 */ /* 0x000fe2000fffe03f */
[----:B0-----:R-:W-:Y:S01]  /*bdb0*/  VIADD R7, R7, 0x3f ;  /* 0x0000003f07077836 */ /* 0x001fe20000000000 */
[----:B------:R-:W-:Y:S01]  /*bdc0*/  UIADD3 UR7, UR33, UR7, URZ ;  /* 0x0000000721077290 */ /* 0x000fe2000fffe03f */
[----:B------:R-:W-:-:S03]  /*bdd0*/  ULDC.64 UR34, c[0x0][0x198] ;  /* 0x0000660000227ab9 */ /* 0x000fc60000000a00 */
[----:B------:R-:W-:-:S04]  /*bde0*/  SHF.R.S32.HI R8, RZ, 0x1f, R7 ;  /* 0x0000001fff087819 */ /* 0x000fc80000011407 */
[----:B------:R-:W-:Y:S01]  /*bdf0*/  LEA.HI R8, R8, R7, RZ, 0x6 ;  /* 0x0000000708087211 */ /* 0x000fe200078f30ff */
[C---:B-1----:R-:W-:Y:S02]  /*be00*/  IMAD.SHL.U32 R15, R17.reuse, 0x40, RZ ;  /* 0x00000040110f7824 */ /* 0x042fe400078e00ff */
[C---:B------:R-:W-:Y:S01]  /*be10*/  IMAD.SHL.U32 R16, R17.reuse, 0x800, RZ ;  /* 0x0000080011107824 */ /* 0x040fe200078e00ff */
[----:B------:R-:W-:Y:S01]  /*be20*/  SHF.R.S32.HI R14, RZ, 0x6, R8 ;  /* 0x00000006ff0e7819 */ /* 0x000fe20000011408 */
[----:B------:R-:W-:Y:S01]  /*be30*/  IMAD.SHL.U32 R17, R17, 0x200, RZ ;  /* 0x0000020011117824 */ /* 0x000fe200078e00ff */
[----:B------:R-:W-:Y:S02]  /*be40*/  LOP3.LUT R15, R15, 0x40, RZ, 0xc0, !PT ;  /* 0x000000400f0f7812 */ /* 0x000fe400078ec0ff */
[----:B------:R-:W-:Y:S01]  /*be50*/  LOP3.LUT R16, R16, 0x800, RZ, 0xc0, !PT ;  /* 0x0000080010107812 */ /* 0x000fe200078ec0ff */
[----:B------:R-:W-:Y:S01]  /*be60*/  VIADD R18, R14, 0x1 ;  /* 0x000000010e127836 */ /* 0x000fe20000000000 */
[----:B------:R-:W-:-:S07]  /*be70*/  LOP3.LUT R17, R17, 0x200, RZ, 0xc0, !PT ;  /* 0x0000020011117812 */ /* 0x000fce00078ec0ff */
.L_x_297:
[----:B------:R-:W-:-:S03]  /*be80*/  UMOV UR8, 0xffffffff ;  /* 0xffffffff00087882 */ /* 0x000fc60000000000 */
[----:B------:R-:W-:Y:S05]  /*be90*/  BRA.DIV UR8, `(.L_x_287) ;  /* 0x0000001208947947 */ /* 0x000fea000b800000 */
[----:B------:R-:W-:-:S13]  /*bea0*/  ELECT P0, URZ, PT ;  /* 0x00000000003f782f */ /* 0x000fda0003800000 */
.L_x_314:
[----:B------:R-:W0:Y:S01]  /*beb0*/  LDC R7, c[0x0][0x28c] ;  /* 0x0000a300ff077b82 */ /* 0x000e220000000800 */
[----:B------:R-:W-:Y:S01]  /*bec0*/  BSSY B1, `(.L_x_288) ;  /* 0x0000045000017945 */ /* 0x000fe20003800000 */
[----:B0-----:R-:W-:-:S13]  /*bed0*/  ISETP.LT.OR P0, PT, R7, 0x1, !P0 ;  /* 0x000000010700780c */ /* 0x001fda0004701670 */
[----:B------:R-:W-:Y:S05]  /*bee0*/  @P0 BRA `(.L_x_289) ;  /* 0x0000000400080947 */ /* 0x000fea0003800000 */
[----:B------:R-:W-:Y:S01]  /*bef0*/  IMAD R20, R6, 0x80, R15 ;  /* 0x0000008006147824 */ /* 0x000fe200078e020f */
[----:B------:R-:W-:Y:S01]  /*bf00*/  CS2R R24, SRZ ;  /* 0x0000000000187805 */ /* 0x000fe2000001ff00 */
[----:B------:R-:W-:Y:S02]  /*bf10*/  IMAD.SHL.U32 R21, R5, 0x100, RZ ;  /* 0x0000010005157824 */ /* 0x000fe400078e00ff */
[----:B------:R-:W-:Y:S02]  /*bf20*/  IMAD.MOV.U32 R5, RZ, RZ, R18 ;  /* 0x000000ffff057224 */ /* 0x000fe400078e0012 */
[----:B------:R-:W-:Y:S02]  /*bf30*/  IMAD.MOV.U32 R6, RZ, RZ, R10 ;  /* 0x000000ffff067224 */ /* 0x000fe400078e000a */
[----:B------:R-:W-:Y:S02]  /*bf40*/  IMAD.MOV.U32 R7, RZ, RZ, R11 ;  /* 0x000000ffff077224 */ /* 0x000fe400078e000b */
[----:B------:R-:W-:-:S07]  /*bf50*/  IMAD.MOV.U32 R26, RZ, RZ, RZ ;  /* 0x000000ffff1a7224 */ /* 0x000fce00078e00ff */
.L_x_292:
[----:B------:R-:W0:Y:S01]  /*bf60*/  S2R R9, SR_CgaCtaId ;  /* 0x0000000000097919 */ /* 0x000e220000008800 */
[----:B------:R-:W-:Y:S02]  /*bf70*/  MOV R8, 0x400 ;  /* 0x0000040000087802 */ /* 0x000fe40000000f00 */
[----:B------:R-:W-:Y:S02]  /*bf80*/  LOP3.LUT P1, RZ, R0, 0x7f, RZ, 0xc0, !PT ;  /* 0x0000007f00ff7812 */ /* 0x000fe4000782c0ff */
[----:B0-----:R-:W-:Y:S02]  /*bf90*/  LEA R22, R9, R8, 0x18 ;  /* 0x0000000809167211 */ /* 0x001fe400078ec0ff */
[----:B------:R-:W-:-:S09]  /*bfa0*/  SHF.L.U32 R8, R6, 0x1f, RZ ;  /* 0x0000001f06087819 */ /* 0x000fd200000006ff */
[----:B------:R-:W0:Y:S01]  /*bfb0*/  @!P1 LDC R9, c[0x0][0x640] ;  /* 0x00019000ff099b82 */ /* 0x000e220000000800 */
[----:B------:R-:W-:-:S04]  /*bfc0*/  IMAD R23, R7, 0x8, R22 ;  /* 0x0000000807177824 */ /* 0x000fc800078e0216 */
[----:B------:R-:W1:Y:S02]  /*bfd0*/  SYNCS.PHASECHK.TRANS64.TRYWAIT P0, [R23+URZ+0x50], R8 ;  /* 0x00005008170075a7 */ /* 0x000e64000800017f */
[----:B-1----:R-:W-:Y:S05]  /*bfe0*/  @!P0 BRA `(.L_x_290) ;  /* 0x0000001000608947 */ /* 0x002fea0003800000 */
.L_x_315:
[----:B-1----:R-:W-:Y:S01]  /*bff0*/  PRMT R8, R12, 0x9910, RZ ;  /* 0x000099100c087816 */ /* 0x002fe200000000ff */
[----:B0-----:R0:W-:Y:S03]  /*c000*/  @!P1 SYNCS.ARRIVE.TRANS64 RZ, [R23+URZ], R9 ;  /* 0x0000000917ff99a7 */ /* 0x0011e6000800003f */
[----:B------:R-:W-:-:S13]  /*c010*/  ISETP.NE.AND P0, PT, R8, 0x2, PT ;  /* 0x000000020800780c */ /* 0x000fda0003f05270 */
[----:B0-----:R-:W-:Y:S05]  /*c020*/  @P0 BRA `(.L_x_291) ;  /* 0x0000000000040947 */ /* 0x001fea0003800000 */
[----:B------:R-:W-:Y:S01]  /*c030*/  BPT.TRAP 0x1 ;  /* 0x000000040000795c */ /* 0x000fe20000300000 */
.L_x_291:
[C---:B------:R-:W-:Y:S01]  /*c040*/  IMAD R8, R7.reuse, 0x1000, R16 ;  /* 0x0000100007087824 */ /* 0x040fe200078e0210 */
[----:B------:R-:W-:Y:S01]  /*c050*/  R2UR UR9, R22 ;  /* 0x00000000160972ca */ /* 0x000fe200000e0000 */
[----:B------:R-:W-:Y:S01]  /*c060*/  IMAD R22, R7, 0x4000, R22 ;  /* 0x0000400007167824 */ /* 0x000fe200078e0216 */
[----:B------:R-:W-:Y:S01]  /*c070*/  R2UR UR25, R23 ;  /* 0x00000000171972ca */ /* 0x000fe200000e0000 */
[----:B------:R-:W-:Y:S01]  /*c080*/  VIADD R5, R5, 0xffffffff ;  /* 0xffffffff05057836 */ /* 0x000fe20000000000 */
[----:B------:R-:W-:Y:S01]  /*c090*/  R2UR UR24, R8 ;  /* 0x00000000081872ca */ /* 0x000fe200000e0000 */
[----:B------:R-:W-:Y:S01]  /*c0a0*/  IMAD R8, R7, 0x400, R17 ;  /* 0x0000040007087824 */ /* 0x000fe200078e0211 */
[----:B------:R-:W-:Y:S01]  /*c0b0*/  R2UR UR8, R22 ;  /* 0x00000000160872ca */ /* 0x000fe200000e0000 */
[----:B------:R-:W-:Y:S01]  /*c0c0*/  UIADD3 UR14, UP0, UR34, 0xf0, URZ ;  /* 0x000000f0220e7890 */ /* 0x000fe2000ff1e03f */
[----:B------:R-:W-:Y:S01]  /*c0d0*/  R2UR UR28, R19 ;  /* 0x00000000131c72ca */ /* 0x000fe200000e0000 */
[----:B------:R-:W-:Y:S01]  /*c0e0*/  UIADD3 UR22, UP1, UR34, 0x1f0, URZ ;  /* 0x000001f022167890 */ /* 0x000fe2000ff3e03f */
[----:B------:R-:W-:Y:S01]  /*c0f0*/  R2UR UR16, R8 ;  /* 0x00000000081072ca */ /* 0x000fe200000e0000 */
[----:B------:R-:W-:Y:S01]  /*c100*/  UIADD3 UR36, UP2, UR34, 0x2f0, URZ ;  /* 0x000002f022247890 */ /* 0x000fe2000ff5e03f */
[----:B------:R-:W-:Y:S01]  /*c110*/  R2UR UR27, R20 ;  /* 0x00000000141b72ca */ /* 0x000fe200000e0000 */
[----:B------:R-:W-:Y:S01]  /*c120*/  UIADD3.X UR15, URZ, UR35, URZ, UP0, !UPT ;  /* 0x000000233f0f7290 */ /* 0x000fe200087fe43f */
[----:B------:R-:W-:Y:S01]  /*c130*/  R2UR UR26, R25 ;  /* 0x00000000191a72ca */ /* 0x000fe200000e0000 */
[----:B------:R-:W-:Y:S01]  /*c140*/  UIADD3.X UR23, URZ, UR35, URZ, UP1, !UPT ;  /* 0x000000233f177290 */ /* 0x000fe20008ffe43f */
[----:B------:R-:W-:Y:S01]  /*c150*/  R2UR UR19, R26 ;  /* 0x000000001a1372ca */ /* 0x000fe200000e0000 */
[----:B------:R-:W-:Y:S01]  /*c160*/  UIADD3 UR24, UR9, 0x180, UR24 ;  /* 0x0000018009187890 */ /* 0x000fe2000fffe018 */
[----:B------:R-:W-:Y:S01]  /*c170*/  R2UR UR10, R24 ;  /* 0x00000000180a72ca */ /* 0x000fe200000e0000 */
[----:B------:R-:W-:Y:S01]  /*c180*/  VIADD R7, R7, 0x1 ;  /* 0x0000000107077836 */ /* 0x000fe20000000000 */
[----:B------:R-:W-:Y:S01]  /*c190*/  R2UR UR11, R21 ;  /* 0x00000000150b72ca */ /* 0x000fe200000e0000 */
[----:B------:R-:W-:Y:S01]  /*c1a0*/  UIADD3.X UR37, URZ, UR35, URZ, UP2, !UPT ;  /* 0x000000233f257290 */ /* 0x000fe200097fe43f */
[----:B------:R-:W-:Y:S01]  /*c1b0*/  ISETP.GT.AND P1, PT, R5, 0x1, PT ;  /* 0x000000010500780c */ /* 0x000fe20003f24270 */
[----:B------:R-:W-:Y:S01]  /*c1c0*/  UIADD3 UR16, UR9, 0x32180, UR16 ;  /* 0x0003218009107890 */ /* 0x000fe2000fffe010 */
[----:B------:R-:W-:Y:S01]  /*c1d0*/  ISETP.NE.AND P0, PT, R7, 0xa, PT ;  /* 0x0000000a0700780c */ /* 0x000fe20003f05270 */
[----:B------:R-:W-:Y:S01]  /*c1e0*/  UIADD3 UR8, UR8, 0xa180, URZ ;  /* 0x0000a18008087890 */ /* 0x000fe2000fffe03f */
[----:B------:R-:W-:Y:S01]  /*c1f0*/  VIADD R26, R26, 0x1 ;  /* 0x000000011a1a7836 */ /* 0x000fe20000000000 */
[----:B------:R-:W-:Y:S01]  /*c200*/  UMOV UR13, 0x30000 ;  /* 0x00030000000d7882 */ /* 0x000fe20000000000 */
[----:B------:R-:W-:Y:S01]  /*c210*/  UMOV UR30, 0x0 ;  /* 0x00000000001e7882 */ /* 0x000fe20000000000 */
[----:B------:R-:W-:Y:S01]  /*c220*/  UMOV UR31, 0x10000000 ;  /* 0x10000000001f7882 */ /* 0x000fe20000000000 */
[----:B------:R-:W-:Y:S01]  /*c230*/  UMOV UR17, UR25 ;  /* 0x0000001900117c82 */ /* 0x000fe20008000000 */
[----:B------:R-:W-:Y:S01]  /*c240*/  UMOV UR20, UR28 ;  /* 0x0000001c00147c82 */ /* 0x000fe20008000000 */
[----:B------:R-:W-:Y:S01]  /*c250*/  UMOV UR18, UR27 ;  /* 0x0000001b00127c82 */ /* 0x000fe20008000000 */
[----:B------:R0:W-:Y:S01]  /*c260*/  UTMALDG.3D.MULTICAST [UR24], [UR14], UR13, desc[UR30] ;  /* 0x00001e180e0073b4 */ /* 0x0001e2000801180d */
[----:B------:R-:W-:Y:S01]  /*c270*/  UMOV UR9, UR25 ;  /* 0x0000001900097c82 */ /* 0x000fe20008000000 */
[----:B------:R-:W-:Y:S01]  /*c280*/  UMOV UR12, UR28 ;  /* 0x0000001c000c7c82 */ /* 0x000fe20008000000 */
[----:B------:R-:W-:Y:S01]  /*c290*/  SEL R9, RZ, 0x1, P0 ;  /* 0x00000001ff097807 */ /* 0x000fe20000000000 */
[----:B------:R-:W-:Y:S01]  /*c2a0*/  VIADD R25, R25, 0x20 ;  /* 0x0000002019197836 */ /* 0x000fe20000000000 */
[----:B------:R-:W-:Y:S01]  /*c2b0*/  SEL R7, R7, RZ, P0 ;  /* 0x000000ff07077207 */ /* 0x000fe20000000000 */
[----:B------:R-:W-:Y:S01]  /*c2c0*/  VIADD R24, R24, 0x40 ;  /* 0x0000004018187836 */ /* 0x000fe20000000000 */
[----:B------:R-:W-:Y:S01]  /*c2d0*/  LOP3.LUT R6, R6, R9, RZ, 0x3c, !PT ;  /* 0x0000000906067212 */ /* 0x000fe200078e3cff */
[----:B------:R0:W-:Y:S01]  /*c2e0*/  UTMALDG.3D.MULTICAST [UR16], [UR22], UR13, desc[UR30] ;  /* 0x00001e10160073b4 */ /* 0x0001e2000801180d */
[----:B------:R0:W-:Y:S02]  /*c2f0*/  UTMALDG.3D [UR8], [UR36], desc[UR30] ;  /* 0x00001e08240075b4 */ /* 0x0001e40008011000 */
[----:B0-----:R-:W-:Y:S05]  /*c300*/  @P1 BRA `(.L_x_292) ;  /* 0xfffffffc00141947 */ /* 0x001fea000383ffff */
.L_x_289:
[----:B------:R-:W-:Y:S05]  /*c310*/  BSYNC B1 ;  /* 0x0000000000017941 */ /* 0x000fea0003800000 */
.L_x_288:
[----:B------:R-:W-:Y:S01]  /*c320*/  LOP3.LUT P1, RZ, R13, 0xff, RZ, 0xc0, !PT ;  /* 0x000000ff0dff7812 */ /* 0x000fe2000782c0ff */
[C---:B------:R-:W-:Y:S01]  /*c330*/  IMAD.IADD R8, R14.reuse, 0x1, R11 ;  /* 0x000000010e087824 */ /* 0x040fe200078e020b */
[----:B------:R-:W-:Y:S01]  /*c340*/  ULDC.64 UR8, c[0x0][0x750] ;  /* 0x0001d40000087ab9 */ /* 0x000fe20000000a00 */
[----:B------:R-:W-:Y:S01]  /*c350*/  ISETP.GE.U32.AND P2, PT, R14, 0xa, PT ;  /* 0x0000000a0e00780c */ /* 0x000fe20003f46070 */
[----:B------:R-:W-:Y:S01]  /*c360*/  BSSY B1, `(.L_x_293) ;  /* 0x0000069000017945 */ /* 0x000fe20003800000 */
[----:B------:R-:W-:Y:S01]  /*c370*/  IMAD.MOV.U32 R19, RZ, RZ, -0x1 ;  /* 0xffffffffff137424 */ /* 0x000fe200078e00ff */
[----:B------:R-:W-:Y:S02]  /*c380*/  ISETP.GT.U32.AND P0, PT, R8, 0x9, PT ;  /* 0x000000090800780c */ /* 0x000fe40003f04070 */
[----:B------:R-:W-:Y:S02]  /*c390*/  PRMT R13, RZ, 0x7610, R13 ;  /* 0x00007610ff0d7816 */ /* 0x000fe4000000000d */
[----:B------:R-:W-:-:S03]  /*c3a0*/  ISETP.LT.U32.AND P0, PT, R14, 0xa, P0 ;  /* 0x0000000a0e00780c */ /* 0x000fc60000701070 */
[----:B------:R-:W0:Y:S01]  /*c3b0*/  @P1 S2R R6, SR_CgaCtaId ;  /* 0x0000000000061919 */ /* 0x000e220000008800 */
[----:B------:R-:W-:-:S04]  /*c3c0*/  @P1 MOV R5, 0x400 ;  /* 0x0000040000051802 */ /* 0x000fc80000000f00 */
[----:B0-----:R-:W-:Y:S01]  /*c3d0*/  @P1 LEA R5, R6, R5, 0x18 ;  /* 0x0000000506051211 */ /* 0x001fe200078ec0ff */
[----:B------:R-:W-:-:S03]  /*c3e0*/  IMAD.WIDE.U32 R6, R8, -0x33333333, RZ ;  /* 0xcccccccd08067825 */ /* 0x000fc600078e00ff */
[----:B------:R0:W-:Y:S01]  /*c3f0*/  @P1 SYNCS.ARRIVE.TRANS64.A1T0 RZ, [R5+URZ+0xb8], RZ ;  /* 0x0000b8ff05ff19a7 */ /* 0x0001e2000810003f */
[----:B------:R-:W-:Y:S01]  /*c400*/  IADD3 R2, P1, R2, UR32, RZ ;  /* 0x0000002002027c10 */ /* 0x000fe2000ff3e0ff */
[----:B------:R-:W-:Y:S01]  /*c410*/  IMAD.MOV.U32 R6, RZ, RZ, -0x1 ;  /* 0xffffffffff067424 */ /* 0x000fe200078e00ff */
[----:B------:R-:W-:Y:S02]  /*c420*/  SHF.R.U32.HI R7, RZ, 0x3, R7 ;  /* 0x00000003ff077819 */ /* 0x000fe40000011607 */
[----:B------:R-:W-:Y:S02]  /*c430*/  IADD3.X R3, R3, UR7, RZ, P1, !PT ;  /* 0x0000000703037c10 */ /* 0x000fe40008ffe4ff */
[----:B0-----:R-:W-:Y:S01]  /*c440*/  SEL R5, RZ, 0x1, !P0 ;  /* 0x00000001ff057807 */ /* 0x001fe20004000000 */
[----:B------:R-:W-:Y:S01]  /*c450*/  IMAD R11, R7, -0xa, R8 ;  /* 0xfffffff6070b7824 */ /* 0x000fe200078e0208 */
[----:B------:R-:W-:Y:S02]  /*c460*/  ISETP.GE.U32.AND P0, PT, R2, UR8, PT ;  /* 0x0000000802007c0c */ /* 0x000fe4000bf06070 */
[----:B------:R-:W-:Y:S01]  /*c470*/  LOP3.LUT R10, R10, R5, RZ, 0x3c, !PT ;  /* 0x000000050a0a7212 */ /* 0x000fe200078e3cff */
[----:B------:R-:W-:Y:S01]  /*c480*/  IMAD.MOV.U32 R5, RZ, RZ, -0x1 ;  /* 0xffffffffff057424 */ /* 0x000fe200078e00ff */
[----:B------:R-:W-:-:S02]  /*c490*/  ISETP.GE.U32.AND.EX P0, PT, R3, UR9, PT, P0 ;  /* 0x0000000903007c0c */ /* 0x000fc4000bf06100 */
[--C-:B------:R-:W-:Y:S02]  /*c4a0*/  @P2 LOP3.LUT R10, R10, 0x1, R7.reuse, 0x78, !PT ;  /* 0x000000010a0a2812 */ /* 0x100fe400078e7807 */
[----:B------:R-:W-:-:S09]  /*c4b0*/  PRMT R7, RZ, 0x7610, R7 ;  /* 0x00007610ff077816 */ /* 0x000fd20000000007 */
[----:B------:R-:W-:Y:S05]  /*c4c0*/  @P0 BRA `(.L_x_294) ;  /* 0x0000000400480947 */ /* 0x000fea0003800000 */
[----:B------:R-:W0:Y:S01]  /*c4d0*/  S2R R5, SR_CTAID.X ;  /* 0x0000000000057919 */ /* 0x000e220000002500 */
[----:B------:R-:W-:Y:S01]  /*c4e0*/  ULDC UR8, c[0x0][0x150] ;  /* 0x0000540000087ab9 */ /* 0x000fe20000000800 */
[----:B------:R-:W1:Y:S01]  /*c4f0*/  LDC R8, c[0x0][0x144] ;  /* 0x00005100ff087b82 */ /* 0x000e620000000800 */
[----:B------:R-:W-:Y:S01]  /*c500*/  ULDC UR11, c[0x0][0x730] ;  /* 0x0001cc00000b7ab9 */ /* 0x000fe20000000800 */
[----:B------:R-:W2:Y:S01]  /*c510*/  S2R R21, SR_CTAID.Y ;  /* 0x0000000000157919 */ /* 0x000ea20000002600 */
[----:B------:R-:W-:-:S05]  /*c520*/  ULDC UR12, c[0x0][0x154] ;  /* 0x00005500000c7ab9 */ /* 0x000fca0000000800 */
[----:B------:R-:W3:Y:S01]  /*c530*/  LDC R20, c[0x0][0x148] ;  /* 0x00005200ff147b82 */ /* 0x000ee20000000800 */
[----:B0-----:R-:W-:Y:S02]  /*c540*/  I2FP.F32.U32 R6, R5 ;  /* 0x0000000500067245 */ /* 0x001fe40000201000 */
[----:B--2---:R-:W-:-:S03]  /*c550*/  I2FP.F32.U32 R22, R21 ;  /* 0x0000001500167245 */ /* 0x004fc60000201000 */
[----:B------:R-:W-:Y:S01]  /*c560*/  FMUL R7, R6, UR8 ;  /* 0x0000000806077c20 */ /* 0x000fe20008400000 */
[----:B------:R-:W-:Y:S02]  /*c570*/  ULDC.64 UR8, c[0x0][0x728] ;  /* 0x0001ca0000087ab9 */ /* 0x000fe40000000a00 */
[----:B------:R-:W-:-:S03]  /*c580*/  ISETP.NE.U32.AND P0, PT, RZ, UR8, PT ;  /* 0x00000008ff007c0c */ /* 0x000fc6000bf05070 */
[----:B------:R-:W0:Y:S01]  /*c590*/  F2I.U32.TRUNC.NTZ R7, R7 ;  /* 0x0000000700077305 */ /* 0x000e22000020f000 */
[----:B------:R-:W-:Y:S01]  /*c5a0*/  ISETP.NE.AND.EX P0, PT, RZ, UR9, PT, P0 ;  /* 0x00000009ff007c0c */ /* 0x000fe2000bf05300 */
[----:B0-----:R-:W-:Y:S02]  /*c5b0*/  IMAD.MOV R6, RZ, RZ, -R7 ;  /* 0x000000ffff067224 */ /* 0x001fe400078e0a07 */
[----:B------:R-:W-:Y:S02]  /*c5c0*/  IMAD.MOV.U32 R7, RZ, RZ, R3 ;  /* 0x000000ffff077224 */ /* 0x000fe400078e0003 */
[----:B-1----:R-:W-:Y:S02]  /*c5d0*/  IMAD R5, R8, R6, R5 ;  /* 0x0000000608057224 */ /* 0x002fe400078e0205 */
[----:B------:R-:W-:-:S06]  /*c5e0*/  IMAD.MOV.U32 R6, RZ, RZ, R2 ;  /* 0x000000ffff067224 */ /* 0x000fcc00078e0002 */
[----:B---3--:R-:W-:Y:S05]  /*c5f0*/  @!P0 BRA `(.L_x_295) ;  /* 0x0000000000288947 */ /* 0x008fea0003800000 */
[----:B------:R-:W-:Y:S02]  /*c600*/  ULDC UR10, c[0x0][0x734] ;  /* 0x0001cd00000a7ab9 */ /* 0x000fe40000000800 */
[----:B------:R-:W-:-:S05]  /*c610*/  IADD3 R7, P0, R2, UR10, RZ ;  /* 0x0000000a02077c10 */ /* 0x000fca000ff1e0ff */
[----:B------:R-:W-:-:S04]  /*c620*/  IMAD.X R19, RZ, RZ, R3, P0 ;  /* 0x000000ffff137224 */ /* 0x000fc800000e0603 */
[----:B------:R-:W-:-:S04]  /*c630*/  IMAD.WIDE.U32 R8, R19, UR8, RZ ;  /* 0x0000000813087c25 */ /* 0x000fc8000f8e00ff */
[----:B------:R-:W-:-:S04]  /*c640*/  IMAD.WIDE.U32 R8, P0, R7, UR9, R8 ;  /* 0x0000000907087c25 */ /* 0x000fc8000f800008 */
[----:B------:R-:W-:-:S04]  /*c650*/  IMAD.WIDE.U32 R6, R7, UR8, RZ ;  /* 0x0000000807067c25 */ /* 0x000fc8000f8e00ff */
[----:B------:R-:W-:Y:S01]  /*c660*/  IMAD.MOV.U32 R6, RZ, RZ, R9 ;  /* 0x000000ffff067224 */ /* 0x000fe200078e0009 */
[----:B------:R-:W-:Y:S01]  /*c670*/  IADD3 RZ, P1, R7, R8, RZ ;  /* 0x0000000807ff7210 */ /* 0x000fe20007f3e0ff */
[----:B------:R-:W-:-:S04]  /*c680*/  IMAD.X R7, RZ, RZ, RZ, P0 ;  /* 0x000000ffff077224 */ /* 0x000fc800000e06ff */
[----:B------:R-:W-:-:S08]  /*c690*/  IMAD.WIDE.U32.X R6, R19, UR9, R6, P1 ;  /* 0x0000000913067c25 */ /* 0x000fd000088e0406 */
.L_x_295:
[--C-:B------:R-:W-:Y:S01]  /*c6a0*/  SHF.R.U64 R19, R6, UR11, R7.reuse ;  /* 0x0000000b06137c19 */ /* 0x100fe20008001207 */
[----:B------:R-:W-:Y:S01]  /*c6b0*/  FMUL R22, R22, UR12 ;  /* 0x0000000c16167c20 */ /* 0x000fe20008400000 */
[----:B------:R-:W-:Y:S01]  /*c6c0*/  SHF.R.U32.HI R6, RZ, UR11, R7 ;  /* 0x0000000bff067c19 */ /* 0x000fe20008011607 */
[----:B------:R-:W-:Y:S01]  /*c6d0*/  ULDC.64 UR8, c[0x0][0x720] ;  /* 0x0001c80000087ab9 */ /* 0x000fe20000000a00 */
[----:B------:R-:W-:Y:S01]  /*c6e0*/  IADD3 R7, P0, RZ, -R19, RZ ;  /* 0x80000013ff077210 */ /* 0x000fe20007f1e0ff */
[----:B------:R-:W-:Y:S02]  /*c6f0*/  ULDC.64 UR10, c[0x0][0x740] ;  /* 0x0001d000000a7ab9 */ /* 0x000fe40000000a00 */
[----:B------:R-:W0:Y:S02]  /*c700*/  F2I.U32.TRUNC.NTZ R22, R22 ;  /* 0x0000001600167305 */ /* 0x000e24000020f000 */
[----:B------:R-:W-:Y:S01]  /*c710*/  IMAD.X R6, RZ, RZ, ~R6, P0 ;  /* 0x000000ffff067224 */ /* 0x000fe200000e0e06 */
[----:B------:R-:W-:-:S03]  /*c720*/  ISETP.NE.U32.AND P0, PT, RZ, UR10, PT ;  /* 0x0000000aff007c0c */ /* 0x000fc6000bf05070 */
[----:B------:R-:W-:Y:S01]  /*c730*/  IMAD R6, R6, UR8, RZ ;  /* 0x0000000806067c24 */ /* 0x000fe2000f8e02ff */
[----:B------:R-:W-:-:S03]  /*c740*/  ISETP.NE.AND.EX P0, PT, RZ, UR11, PT, P0 ;  /* 0x0000000bff007c0c */ /* 0x000fc6000bf05300 */
[C---:B------:R-:W-:Y:S02]  /*c750*/  IMAD R9, R7.reuse, UR9, R6 ;  /* 0x0000000907097c24 */ /* 0x040fe4000f8e0206 */
[----:B------:R-:W-:Y:S01]  /*c760*/  IMAD.WIDE.U32 R6, R7, UR8, R2 ;  /* 0x0000000807067c25 */ /* 0x000fe2000f8e0002 */
[----:B------:R-:W-:-:S03]  /*c770*/  ULDC UR8, c[0x0][0x718] ;  /* 0x0001c60000087ab9 */ /* 0x000fc60000000800 */
[----:B0-----:R-:W-:Y:S02]  /*c780*/  IMAD.MOV R8, RZ, RZ, -R22 ;  /* 0x000000ffff087224 */ /* 0x001fe400078e0a16 */
[----:B------:R-:W-:Y:S02]  /*c790*/  IMAD.IADD R7, R7, 0x1, R9 ;  /* 0x0000000107077824 */ /* 0x000fe400078e0209 */
[----:B------:R-:W-:-:S03]  /*c7a0*/  @P3 IMAD R5, R20, R8, R21 ;  /* 0x0000000814053224 */ /* 0x000fc600078e0215 */
[--C-:B------:R-:W-:Y:S02]  /*c7b0*/  SHF.R.U64 R20, R6, UR8, R7.reuse ;  /* 0x0000000806147c19 */ /* 0x100fe40008001207 */
[----:B------:R-:W-:Y:S01]  /*c7c0*/  SHF.R.U32.HI R7, RZ, UR8, R7 ;  /* 0x00000008ff077c19 */ /* 0x000fe20008011607 */
[----:B------:R-:W-:-:S03]  /*c7d0*/  ULDC UR8, c[0x0][0x708] ;  /* 0x0001c20000087ab9 */ /* 0x000fc60000000800 */
[--C-:B------:R-:W-:Y:S02]  /*c7e0*/  SHF.R.U64 R22, R20, UR8, R7.reuse ;  /* 0x0000000814167c19 */ /* 0x100fe40008001207 */
[----:B------:R-:W-:Y:S01]  /*c7f0*/  SHF.R.U32.HI R7, RZ, UR8, R7 ;  /* 0x00000008ff077c19 */ /* 0x000fe20008011607 */
[----:B------:R-:W-:-:S03]  /*c800*/  ULDC UR8, c[0x0][0x758] ;  /* 0x0001d60000087ab9 */ /* 0x000fc60000000800 */
[--C-:B------:R-:W-:Y:S02]  /*c810*/  SHF.R.U64 R21, R22, UR8, R7.reuse ;  /* 0x0000000816157c19 */ /* 0x100fe40008001207 */
[----:B------:R-:W-:-:S03]  /*c820*/  SHF.R.U32.HI R23, RZ, UR8, R7 ;  /* 0x00000008ff177c19 */ /* 0x000fc60008011607 */
[----:B------:R-:W-:Y:S02]  /*c830*/  IMAD.MOV.U32 R6, RZ, RZ, R21 ;  /* 0x000000ffff067224 */ /* 0x000fe400078e0015 */
[----:B------:R-:W-:Y:S01]  /*c840*/  IMAD.MOV.U32 R7, RZ, RZ, R23 ;  /* 0x000000ffff077224 */ /* 0x000fe200078e0017 */
[----:B------:R-:W-:Y:S06]  /*c850*/  @!P0 BRA `(.L_x_296) ;  /* 0x0000000000288947 */ /* 0x000fec0003800000 */
        /* <DEDUP_REMOVED lines=10> */
.L_x_296:
[----:B------:R-:W-:Y:S01]  /*c900*/  ULDC UR8, c[0x0][0x748] ;  /* 0x0001d20000087ab9 */ /* 0x000fe20000000800 */
[----:B------:R-:W-:Y:S01]  /*c910*/  LOP3.LUT R20, R20, UR4, RZ, 0xc0, !PT ;  /* 0x0000000414147c12 */ /* 0x000fe2000f8ec0ff */
[----:B------:R-:W-:Y:S01]  /*c920*/  ULDC UR9, c[0x0][0x710] ;  /* 0x0001c40000097ab9 */ /* 0x000fe20000000800 */
[----:B------:R-:W-:Y:S01]  /*c930*/  SHF.R.U64 R7, R6, UR8, R7 ;  /* 0x0000000806077c19 */ /* 0x000fe20008001207 */
[----:B------:R-:W-:Y:S01]  /*c940*/  ULDC UR8, c[0x0][0x738] ;  /* 0x0001ce0000087ab9 */ /* 0x000fe20000000800 */
[----:B------:R-:W-:-:S03]  /*c950*/  LOP3.LUT R6, R22, UR6, RZ, 0xc0, !PT ;  /* 0x0000000616067c12 */ /* 0x000fc6000f8ec0ff */
[----:B------:R-:W-:Y:S02]  /*c960*/  IMAD.MOV R8, RZ, RZ, -R7 ;  /* 0x000000ffff087224 */ /* 0x000fe400078e0a07 */
[----:B------:R-:W-:Y:S02]  /*c970*/  IMAD R6, R7, UR5, R6 ;  /* 0x0000000507067c24 */ /* 0x000fe4000f8e0206 */
[----:B------:R-:W-:Y:S01]  /*c980*/  IMAD R21, R8, UR8, R21 ;  /* 0x0000000808157c24 */ /* 0x000fe2000f8e0215 */
[----:B------:R-:W-:Y:S01]  /*c990*/  ULDC UR8, c[0x0][0x700] ;  /* 0x0001c00000087ab9 */ /* 0x000fe20000000800 */
[----:B------:R-:W-:Y:S02]  /*c9a0*/  IMAD R6, R6, UR9, R5 ;  /* 0x0000000906067c24 */ /* 0x000fe4000f8e0205 */
[----:B------:R-:W-:Y:S02]  /*c9b0*/  IMAD R21, R21, UR8, R20 ;  /* 0x0000000815157c24 */ /* 0x000fe4000f8e0214 */
[----:B------:R-:W-:-:S03]  /*c9c0*/  IMAD.MOV.U32 R7, RZ, RZ, 0x1 ;  /* 0x00000001ff077424 */ /* 0x000fc600078e00ff */
[----:B------:R-:W-:Y:S02]  /*c9d0*/  SEL R5, R21, R6, !P3 ;  /* 0x0000000615057207 */ /* 0x000fe40005800000 */
[----:B------:R-:W-:-:S07]  /*c9e0*/  SEL R6, R6, R21, !P3 ;  /* 0x0000001506067207 */ /* 0x000fce0005800000 */
.L_x_294:
[----:B------:R-:W-:Y:S05]  /*c9f0*/  BSYNC B1 ;  /* 0x0000000000017941 */ /* 0x000fea0003800000 */
.L_x_293:
[----:B------:R-:W-:-:S13]  /*ca00*/  LOP3.LUT P0, RZ, R7, 0xff, RZ, 0xc0, !PT ;  /* 0x000000ff07ff7812 */ /* 0x000fda000780c0ff */
[----:B------:R-:W-:Y:S05]  /*ca10*/  @P0 BRA `(.L_x_297) ;  /* 0xfffffff400180947 */ /* 0x000fea000383ffff */
[----:B------:R-:W-:Y:S05]  /*ca20*/  BSYNC B0 ;  /* 0x0000000000007941 */ /* 0x000fea0003800000 */
.L_x_286:
[----:B------:R-:W-:-:S03]  /*ca30*/  UMOV UR8, 0xffffffff ;  /* 0xffffffff00087882 */ /* 0x000fc60000000000 */
[----:B------:R-:W-:Y:S05]  /*ca40*/  BRA.DIV UR8, `(.L_x_298) ;  /* 0x0000000608dc7947 */ /* 0x000fea000b800000 */
[----:B------:R-:W-:-:S13]  /*ca50*/  ELECT P0, URZ, PT ;  /* 0x00000000003f782f */ /* 0x000fda0003800000 */
.L_x_318:
[----:B------:R-:W-:Y:S04]  /*ca60*/  BSSY B0, `(.L_x_299) ;  /* 0x0000061000007945 */ /* 0x000fe80003800000 */
[----:B------:R-:W-:Y:S05]  /*ca70*/  @!P0 BRA `(.L_x_300) ;  /* 0x00000004007c8947 */ /* 0x000fea0003800000 */
[----:B------:R-:W-:-:S04]  /*ca80*/  LOP3.LUT R4, R4, 0x2, RZ, 0xfc, !PT ;  /* 0x0000000204047812 */ /* 0x000fc800078efcff */
[----:B------:R-:W-:-:S13]  /*ca90*/  ISETP.NE.AND P0, PT, R4, 0x3, PT ;  /* 0x000000030400780c */ /* 0x000fda0003f05270 */
[----:B------:R-:W-:Y:S05]  /*caa0*/  @!P0 BRA `(.L_x_301) ;  /* 0x0000000000048947 */ /* 0x000fea0003800000 */
[----:B------:R-:W-:Y:S01]  /*cab0*/  BPT.TRAP 0x1 ;  /* 0x000000040000795c */ /* 0x000fe20000300000 */
.L_x_301:
[----:B------:R-:W0:Y:S01]  /*cac0*/  S2R R3, SR_CgaCtaId ;  /* 0x0000000000037919 */ /* 0x000e220000008800 */
[----:B------:R-:W-:Y:S02]  /*cad0*/  MOV R0, 0x400 ;  /* 0x0000040000007802 */ /* 0x000fe40000000f00 */
[----:B------:R-:W-:Y:S02]  /*cae0*/  SHF.L.U32 R2, R10, 0x1f, RZ ;  /* 0x0000001f0a027819 */ /* 0x000fe400000006ff */
[----:B0-----:R-:W-:-:S05]  /*caf0*/  LEA R0, R3, R0, 0x18 ;  /* 0x0000000003007211 */ /* 0x001fca00078ec0ff */
[----:B------:R-:W-:-:S04]  /*cb00*/  VIADD R0, R0, 0x50 ;  /* 0x0000005000007836 */ /* 0x000fc80000000000 */
[C---:B------:R-:W-:Y:S02]  /*cb10*/  IMAD R5, R11.reuse, 0x8, R0 ;  /* 0x000000080b057824 */ /* 0x040fe400078e0200 */
[----:B------:R-:W-:Y:S02]  /*cb20*/  VIADD R11, R11, 0x1 ;  /* 0x000000010b0b7836 */ /* 0x000fe40000000000 */
[----:B------:R-:W0:Y:S03]  /*cb30*/  SYNCS.PHASECHK.TRANS64.TRYWAIT P0, [R5+URZ], R2 ;  /* 0x00000002050075a7 */ /* 0x000e26000800017f */
[----:B------:R-:W-:-:S04]  /*cb40*/  ISETP.NE.AND P1, PT, R11, 0xa, PT ;  /* 0x0000000a0b00780c */ /* 0x000fc80003f25270 */
[----:B------:R-:W-:Y:S02]  /*cb50*/  SEL R3, RZ, 0x1, P1 ;  /* 0x00000001ff037807 */ /* 0x000fe40000800000 */
[----:B------:R-:W-:Y:S02]  /*cb60*/  SEL R11, R11, RZ, P1 ;  /* 0x000000ff0b0b7207 */ /* 0x000fe40000800000 */
[----:B------:R-:W-:-:S03]  /*cb70*/  LOP3.LUT R10, R10, R3, RZ, 0x3c, !PT ;  /* 0x000000030a0a7212 */ /* 0x000fc600078e3cff */
[----:B------:R-:W-:Y:S01]  /*cb80*/  IMAD R7, R11, 0x8, R0 ;  /* 0x000000080b077824 */ /* 0x000fe200078e0200 */
[----:B------:R-:W-:Y:S01]  /*cb90*/  SHF.L.U32 R4, R10, 0x1f, RZ ;  /* 0x0000001f0a047819 */ /* 0x000fe200000006ff */
[----:B0-----:R-:W-:Y:S06]  /*cba0*/  @!P0 BRA `(.L_x_302) ;  /* 0x0000000400a48947 */ /* 0x001fec0003800000 */
.L_x_319:
[----:B------:R-:W1:Y:S01]  /*cbb0*/  SYNCS.PHASECHK.TRANS64.TRYWAIT P0, [R7+URZ], R4 ;  /* 0x00000004070075a7 */ /* 0x000e62000800017f */
[----:B0-----:R-:W-:-:S05]  /*cbc0*/  VIADD R2, R11, 0x1 ;  /* 0x000000010b027836 */ /* 0x001fca0000000000 */
[----:B------:R-:W-:-:S04]  /*cbd0*/  ISETP.NE.AND P1, PT, R2, 0xa, PT ;  /* 0x0000000a0200780c */ /* 0x000fc80003f25270 */
[----:B------:R-:W-:Y:S02]  /*cbe0*/  SEL R3, RZ, 0x1, P1 ;  /* 0x00000001ff037807 */ /* 0x000fe40000800000 */
[----:B------:R-:W-:Y:S02]  /*cbf0*/  SEL R9, R2, RZ, P1 ;  /* 0x000000ff02097207 */ /* 0x000fe40000800000 */
[----:B------:R-:W-:-:S03]  /*cc00*/  LOP3.LUT R10, R10, R3, RZ, 0x3c, !PT ;  /* 0x000000030a0a7212 */ /* 0x000fc600078e3cff */
[----:B------:R-:W-:Y:S01]  /*cc10*/  IMAD R6, R9, 0x8, R0 ;  /* 0x0000000809067824 */ /* 0x000fe200078e0200 */
[----:B------:R-:W-:Y:S01]  /*cc20*/  SHF.L.U32 R5, R10, 0x1f, RZ ;  /* 0x0000001f0a057819 */ /* 0x000fe200000006ff */
[----:B-1----:R-:W-:Y:S06]  /*cc30*/  @!P0 BRA `(.L_x_303) ;  /* 0x0000000400948947 */ /* 0x002fec0003800000 */
.L_x_320:
[----:B------:R-:W1:Y:S01]  /*cc40*/  SYNCS.PHASECHK.TRANS64.TRYWAIT P0, [R6+URZ], R5 ;  /* 0x00000005060075a7 */ /* 0x000e62000800017f */
[----:B------:R-:W-:-:S05]  /*cc50*/  VIADD R2, R9, 0x1 ;  /* 0x0000000109027836 */ /* 0x000fca0000000000 */
[----:B------:R-:W-:-:S04]  /*cc60*/  ISETP.NE.AND P1, PT, R2, 0xa, PT ;  /* 0x0000000a0200780c */ /* 0x000fc80003f25270 */
[----:B------:R-:W-:Y:S02]  /*cc70*/  SEL R3, RZ, 0x1, P1 ;  /* 0x00000001ff037807 */ /* 0x000fe40000800000 */
[----:B0-----:R-:W-:Y:S02]  /*cc80*/  SEL R7, R2, RZ, P1 ;  /* 0x000000ff02077207 */ /* 0x001fe40000800000 */
[----:B------:R-:W-:-:S03]  /*cc90*/  LOP3.LUT R10, R10, R3, RZ, 0x3c, !PT ;  /* 0x000000030a0a7212 */ /* 0x000fc600078e3cff */
[----:B------:R-:W-:Y:S01]  /*cca0*/  IMAD R9, R7, 0x8, R0 ;  /* 0x0000000807097824 */ /* 0x000fe200078e0200 */
[----:B------:R-:W-:Y:S01]  /*ccb0*/  SHF.L.U32 R4, R10, 0x1f, RZ ;  /* 0x0000001f0a047819 */ /* 0x000fe200000006ff */
[----:B-1----:R-:W-:Y:S06]  /*ccc0*/  @!P0 BRA `(.L_x_304) ;  /* 0x0000000400848947 */ /* 0x002fec0003800000 */
.L_x_321:
[----:B------:R-:W1:Y:S01]  /*ccd0*/  SYNCS.PHASECHK.TRANS64.TRYWAIT P0, [R9+URZ], R4 ;  /* 0x00000004090075a7 */ /* 0x000e62000800017f */
[----:B------:R-:W-:-:S05]  /*cce0*/  VIADD R2, R7, 0x1 ;  /* 0x0000000107027836 */ /* 0x000fca0000000000 */
[----:B------:R-:W-:-:S04]  /*ccf0*/  ISETP.NE.AND P1, PT, R2, 0xa, PT ;  /* 0x0000000a0200780c */ /* 0x000fc80003f25270 */
[----:B------:R-:W-:Y:S02]  /*cd00*/  SEL R3, RZ, 0x1, P1 ;  /* 0x00000001ff037807 */ /* 0x000fe40000800000 */
[----:B------:R-:W-:Y:S02]  /*cd10*/  SEL R7, R2, RZ, P1 ;  /* 0x000000ff02077207 */ /* 0x000fe40000800000 */
[----:B------:R-:W-:-:S03]  /*cd20*/  LOP3.LUT R10, R10, R3, RZ, 0x3c, !PT ;  /* 0x000000030a0a7212 */ /* 0x000fc600078e3cff */
[----:B0-----:R-:W-:Y:S01]  /*cd30*/  IMAD R6, R7, 0x8, R0 ;  /* 0x0000000807067824 */ /* 0x001fe200078e0200 */
[----:B------:R-:W-:Y:S01]  /*cd40*/  SHF.L.U32 R5, R10, 0x1f, RZ ;  /* 0x0000001f0a057819 */ /* 0x000fe200000006ff */
[----:B-1----:R-:W-:Y:S06]  /*cd50*/  @!P0 BRA `(.L_x_305) ;  /* 0x0000000400748947 */ /* 0x002fec0003800000 */
.L_x_322:
        /* <DEDUP_REMOVED lines=9> */
.L_x_323:
        /* <DEDUP_REMOVED lines=9> */
.L_x_324:
        /* <DEDUP_REMOVED lines=9> */
.L_x_325:
        /* <DEDUP_REMOVED lines=9> */
.L_x_326:
[----:B------:R-:W1:Y:S01]  /*cfa0*/  SYNCS.PHASECHK.TRANS64.TRYWAIT P0, [R6+URZ], R5 ;  /* 0x00000005060075a7 */ /* 0x000e62000800017f */
[----:B------:R-:W-:-:S05]  /*cfb0*/  VIADD R2, R7, 0x1 ;  /* 0x0000000107027836 */ /* 0x000fca0000000000 */
[----:B------:R-:W-:-:S04]  /*cfc0*/  ISETP.NE.AND P1, PT, R2, 0xa, PT ;  /* 0x0000000a0200780c */ /* 0x000fc80003f25270 */
[----:B0-----:R-:W-:Y:S02]  /*cfd0*/  SEL R4, RZ, 0x1, P1 ;  /* 0x00000001ff047807 */ /* 0x001fe40000800000 */
[----:B------:R-:W-:Y:S02]  /*cfe0*/  SEL R3, R2, RZ, P1 ;  /* 0x000000ff02037207 */ /* 0x000fe40000800000 */
[----:B------:R-:W-:Y:S01]  /*cff0*/  LOP3.LUT R4, R11, R4, RZ, 0x3c, !PT ;  /* 0x000000040b047212 */ /* 0x000fe200078e3cff */
[----:B-1----:R-:W-:Y:S06]  /*d000*/  @!P0 BRA `(.L_x_310) ;  /* 0x00000004002c8947 */ /* 0x002fec0003800000 */
.L_x_327:
[----:B------:R-:W-:Y:S01]  /*d010*/  IMAD R3, R3, 0x8, R0 ;  /* 0x0000000803037824 */ /* 0x000fe200078e0200 */
[----:B------:R-:W-:-:S07]  /*d020*/  SHF.L.U32 R0, R4, 0x1f, RZ ;  /* 0x0000001f04007819 */ /* 0x000fce00000006ff */
.L_x_311:
[----:B-1----:R1:W2:Y:S02]  /*d030*/  SYNCS.PHASECHK.TRANS64.TRYWAIT P0, [R3+URZ], R0 ;  /* 0x00000000030075a7 */ /* 0x0022a4000800017f */
[----:B--2---:R-:W-:Y:S05]  /*d040*/  @!P0 NANOSLEEP.SYNCS 0x989680 ;  /* 0x009896800000895d */ /* 0x004fea0003900000 */
[----:B------:R-:W2:Y:S02]  /*d050*/  @!P0 SYNCS.PHASECHK.TRANS64 P0, [R3+URZ], R0 ;  /* 0x00000000030085a7 */ /* 0x000ea4000800007f */
[----:B--2---:R-:W-:Y:S05]  /*d060*/  @!P0 BRA `(.L_x_311) ;  /* 0xfffffffc00f08947 */ /* 0x004fea000383ffff */
.L_x_300:
[----:B------:R-:W-:Y:S05]  /*d070*/  BSYNC B0 ;  /* 0x0000000000007941 */ /* 0x000fea0003800000 */
.L_x_299:
[----:B------:R-:W-:Y:S05]  /*d080*/  EXIT ;  /* 0x000000000000794d */ /* 0x000fea0003800000 */
.L_x_22:
[----:B-1----:R-:W-:-:S04]  /*d090*/  IMAD.U32 R15, RZ, RZ, UR8 ;  /* 0x00000008ff0f7e24 */ /* 0x002fc8000f8e00ff */
[----:B------:R1:W4:Y:S03]  /*d0a0*/  SYNCS.PHASECHK.TRANS64.TRYWAIT P1, [R15+URZ], R16 ;  /* 0x000000100f0075a7 */ /* 0x000326000802017f */
[----:B----4-:R-:W-:Y:S05]  /*d0b0*/  @!P1 NANOSLEEP.SYNCS 0x989680 ;  /* 0x009896800000995d */ /* 0x010fea0003900000 */
[----:B------:R-:W4:Y:S02]  /*d0c0*/  @!P1 SYNCS.PHASECHK.TRANS64 P1, [R15+URZ], R16 ;  /* 0x000000100f0095a7 */ /* 0x000f24000802007f */
[----:B----4-:R-:W-:Y:S05]  /*d0d0*/  @!P1 BRA `(.L_x_22) ;  /* 0xfffffffc00ec9947 */ /* 0x010fea000383ffff */
[----:B------:R-:W-:Y:S05]  /*d0e0*/  BRA `(.L_x_21) ;  /* 0xffffff4400fc7947 */ /* 0x000fea000383ffff */
.L_x_287:
[----:B------:R-:W-:Y:S01]  /*d0f0*/  BSSY B1, `(.L_x_312) ;  /* 0x0000006000017945 */ /* 0x000fe20003800000 */
[----:B------:R-:W-:-:S07]  /*d100*/  IMAD.MOV.U32 R7, RZ, RZ, -0x1 ;  /* 0xffffffffff077424 */ /* 0x000fce00078e00ff */
[----:B------:R-:W-:Y:S05]  /*d110*/  WARPSYNC.COLLECTIVE R7, `(.L_x_313) ;  /* 0x00000000070c7348 */ /* 0x000fea0003c00000 */
[----:B------:R-:W-:Y:S02]  /*d120*/  ELECT P0, UR62, PT ;  /* 0x00000000003e782f */ /* 0x000fe40003800000 */
[----:B------:R-:W-:Y:S01]  /*d130*/  MOV R7, UR62 ;  /* 0x0000003e00077c02 */ /* 0x000fe20008000f00 */
[----:B------:R-:W-:Y:S10]  /*d140*/  ENDCOLLECTIVE ;  /* 0x000000000000791b */ /* 0x000ff40003800000 */
.L_x_313:
[----:B------:R-:W-:Y:S05]  /*d150*/  BSYNC B1 ;  /* 0x0000000000017941 */ /* 0x000fea0003800000 */
.L_x_312:
[----:B------:R-:W-:Y:S05]  /*d160*/  BRA `(.L_x_314) ;  /* 0xffffffec00507947 */ /* 0x000fea000383ffff */
.L_x_290:
[----:B-1----:R1:W2:Y:S02]  /*d170*/  SYNCS.PHASECHK.TRANS64.TRYWAIT P0, [R23+URZ+0x50], R8 ;  /* 0x00005008170075a7 */ /* 0x0022a4000800017f */
[----:B--2---:R-:W-:Y:S05]  /*d180*/  @!P0 NANOSLEEP.SYNCS 0x989680 ;  /* 0x009896800000895d */ /* 0x004fea0003900000 */
[----:B------:R-:W2:Y:S02]  /*d190*/  @!P0 SYNCS.PHASECHK.TRANS64 P0, [R23+URZ+0x50], R8 ;  /* 0x00005008170085a7 */ /* 0x000ea4000800007f */
[----:B--2---:R-:W-:Y:S05]  /*d1a0*/  @!P0 BRA `(.L_x_290) ;  /* 0xfffffffc00f08947 */ /* 0x004fea000383ffff */
[----:B------:R-:W-:Y:S05]  /*d1b0*/  BRA `(.L_x_315) ;  /* 0xffffffec008c7947 */ /* 0x000fea000383ffff */
.L_x_298:
[----:B------:R-:W-:Y:S01]  /*d1c0*/  BSSY B0, `(.L_x_316) ;  /* 0x0000006000007945 */ /* 0x000fe20003800000 */
[----:B------:R-:W-:-:S07]  /*d1d0*/  IMAD.MOV.U32 R7, RZ, RZ, -0x1 ;  /* 0xffffffffff077424 */ /* 0x000fce00078e00ff */
[----:B------:R-:W-:Y:S05]  /*d1e0*/  WARPSYNC.COLLECTIVE R7, `(.L_x_317) ;  /* 0x00000000070c7348 */ /* 0x000fea0003c00000 */
[----:B------:R-:W-:Y:S02]  /*d1f0*/  ELECT P0, UR62, PT ;  /* 0x00000000003e782f */ /* 0x000fe40003800000 */
[----:B------:R-:W-:Y:S01]  /*d200*/  MOV R7, UR62 ;  /* 0x0000003e00077c02 */ /* 0x000fe20008000f00 */
[----:B------:R-:W-:Y:S10]  /*d210*/  ENDCOLLECTIVE ;  /* 0x000000000000791b */ /* 0x000ff40003800000 */
.L_x_317:
[----:B------:R-:W-:Y:S05]  /*d220*/  BSYNC B0 ;  /* 0x0000000000007941 */ /* 0x000fea0003800000 */
.L_x_316:
[----:B------:R-:W-:Y:S05]  /*d230*/  BRA `(.L_x_318) ;  /* 0xfffffff800087947 */ /* 0x000fea000383ffff */
.L_x_302:
[----:B0-----:R0:W1:Y:S02]  /*d240*/  SYNCS.PHASECHK.TRANS64.TRYWAIT P0, [R5+URZ], R2 ;  /* 0x00000002050075a7 */ /* 0x001064000800017f */
[----:B-1----:R-:W-:Y:S05]  /*d250*/  @!P0 NANOSLEEP.SYNCS 0x989680 ;  /* 0x009896800000895d */ /* 0x002fea0003900000 */
[----:B------:R-:W1:Y:S02]  /*d260*/  @!P0 SYNCS.PHASECHK.TRANS64 P0, [R5+URZ], R2 ;  /* 0x00000002050085a7 */ /* 0x000e64000800007f */
[----:B-1----:R-:W-:Y:S05]  /*d270*/  @!P0 BRA `(.L_x_302) ;  /* 0xfffffffc00f08947 */ /* 0x002fea000383ffff */
[----:B------:R-:W-:Y:S05]  /*d280*/  BRA `(.L_x_319) ;  /* 0xfffffff800487947 */ /* 0x000fea000383ffff */
.L_x_303:
[----:B0-----:R0:W1:Y:S02]  /*d290*/  SYNCS.PHASECHK.TRANS64.TRYWAIT P0, [R7+URZ], R4 ;  /* 0x00000004070075a7 */ /* 0x001064000800017f */
[----:B-1----:R-:W-:Y:S05]  /*d2a0*/  @!P0 NANOSLEEP.SYNCS 0x989680 ;  /* 0x009896800000895d */ /* 0x002fea0003900000 */
[----:B------:R-:W1:Y:S02]  /*d2b0*/  @!P0 SYNCS.PHASECHK.TRANS64 P0, [R7+URZ], R4 ;  /* 0x00000004070085a7 */ /* 0x000e64000800007f */
[----:B-1----:R-:W-:Y:S05]  /*d2c0*/  @!P0 BRA `(.L_x_303) ;  /* 0xfffffffc00f08947 */ /* 0x002fea000383ffff */
[----:B------:R-:W-:Y:S05]  /*d2d0*/  BRA `(.L_x_320) ;  /* 0xfffffff800587947 */ /* 0x000fea000383ffff */
.L_x_304:
[----:B0-----:R0:W1:Y:S02]  /*d2e0*/  SYNCS.PHASECHK.TRANS64.TRYWAIT P0, [R6+URZ], R5 ;  /* 0x00000005060075a7 */ /* 0x001064000800017f */
[----:B-1----:R-:W-:Y:S05]  /*d2f0*/  @!P0 NANOSLEEP.SYNCS 0x989680 ;  /* 0x009896800000895d */ /* 0x002fea0003900000 */
[----:B------:R-:W1:Y:S02]  /*d300*/  @!P0 SYNCS.PHASECHK.TRANS64 P0, [R6+URZ], R5 ;  /* 0x00000005060085a7 */ /* 0x000e64000800007f */
[----:B-1----:R-:W-:Y:S05]  /*d310*/  @!P0 BRA `(.L_x_304) ;  /* 0xfffffffc00f08947 */ /* 0x002fea000383ffff */
[----:B------:R-:W-:Y:S05]  /*d320*/  BRA `(.L_x_321) ;  /* 0xfffffff800687947 */ /* 0x000fea000383ffff */
.L_x_305:
[----:B0-----:R0:W1:Y:S02]  /*d330*/  SYNCS.PHASECHK.TRANS64.TRYWAIT P0, [R9+URZ], R4 ;  /* 0x00000004090075a7 */ /* 0x001064000800017f */
[----:B-1----:R-:W-:Y:S05]  /*d340*/  @!P0 NANOSLEEP.SYNCS 0x989680 ;  /* 0x009896800000895d */ /* 0x002fea0003900000 */
[----:B------:R-:W1:Y:S02]  /*d350*/  @!P0 SYNCS.PHASECHK.TRANS64 P0, [R9+URZ], R4 ;  /* 0x00000004090085a7 */ /* 0x000e64000800007f */
[----:B-1----:R-:W-:Y:S05]  /*d360*/  @!P0 BRA `(.L_x_305) ;  /* 0xfffffffc00f08947 */ /* 0x002fea000383ffff */
[----:B------:R-:W-:Y:S05]  /*d370*/  BRA `(.L_x_322) ;  /* 0xfffffff800787947 */ /* 0x000fea000383ffff */
.L_x_306:
[----:B0-----:R0:W1:Y:S02]  /*d380*/  SYNCS.PHASECHK.TRANS64.TRYWAIT P0, [R6+URZ], R5 ;  /* 0x00000005060075a7 */ /* 0x001064000800017f */
[----:B-1----:R-:W-:Y:S05]  /*d390*/  @!P0 NANOSLEEP.SYNCS 0x989680 ;  /* 0x009896800000895d */ /* 0x002fea0003900000 */
[----:B------:R-:W1:Y:S02]  /*d3a0*/  @!P0 SYNCS.PHASECHK.TRANS64 P0, [R6+URZ], R5 ;  /* 0x00000005060085a7 */ /* 0x000e64000800007f */
[----:B-1----:R-:W-:Y:S05]  /*d3b0*/  @!P0 BRA `(.L_x_306) ;  /* 0xfffffffc00f08947 */ /* 0x002fea000383ffff */
[----:B------:R-:W-:Y:S05]  /*d3c0*/  BRA `(.L_x_323) ;  /* 0xfffffff800887947 */ /* 0x000fea000383ffff */
.L_x_307:
[----:B0-----:R0:W1:Y:S02]  /*d3d0*/  SYNCS.PHASECHK.TRANS64.TRYWAIT P0, [R9+URZ], R4 ;  /* 0x00000004090075a7 */ /* 0x001064000800017f */
[----:B-1----:R-:W-:Y:S05]  /*d3e0*/  @!P0 NANOSLEEP.SYNCS 0x989680 ;  /* 0x009896800000895d */ /* 0x002fea0003900000 */
[----:B------:R-:W1:Y:S02]  /*d3f0*/  @!P0 SYNCS.PHASECHK.TRANS64 P0, [R9+URZ], R4 ;  /* 0x00000004090085a7 */ /* 0x000e64000800007f */
[----:B-1----:R-:W-:Y:S05]  /*d400*/  @!P0 BRA `(.L_x_307) ;  /* 0xfffffffc00f08947 */ /* 0x002fea000383ffff */
[----:B------:R-:W-:Y:S05]  /*d410*/  BRA `(.L_x_324) ;  /* 0xfffffff800987947 */ /* 0x000fea000383ffff */
.L_x_308:
[----:B0-----:R0:W1:Y:S02]  /*d420*/  SYNCS.PHASECHK.TRANS64.TRYWAIT P0, [R6+URZ], R5 ;  /* 0x00000005060075a7 */ /* 0x001064000800017f */
[----:B-1----:R-:W-:Y:S05]  /*d430*/  @!P0 NANOSLEEP.SYNCS 0x989680 ;  /* 0x009896800000895d */ /* 0x002fea0003900000 */
[----:B------:R-:W1:Y:S02]  /*d440*/  @!P0 SYNCS.PHASECHK.TRANS64 P0, [R6+URZ], R5 ;  /* 0x00000005060085a7 */ /* 0x000e64000800007f */
[----:B-1----:R-:W-:Y:S05]  /*d450*/  @!P0 BRA `(.L_x_308) ;  /* 0xfffffffc00f08947 */ /* 0x002fea000383ffff */
[----:B------:R-:W-:Y:S05]  /*d460*/  BRA `(.L_x_325) ;  /* 0xfffffff800a87947 */ /* 0x000fea000383ffff */
.L_x_309:
[----:B0-----:R0:W1:Y:S02]  /*d470*/  SYNCS.PHASECHK.TRANS64.TRYWAIT P0, [R9+URZ], R4 ;  /* 0x00000004090075a7 */ /* 0x001064000800017f */
[----:B-1----:R-:W-:Y:S05]  /*d480*/  @!P0 NANOSLEEP.SYNCS 0x989680 ;  /* 0x009896800000895d */ /* 0x002fea0003900000 */
[----:B------:R-:W1:Y:S02]  /*d490*/  @!P0 SYNCS.PHASECHK.TRANS64 P0, [R9+URZ], R4 ;  /* 0x00000004090085a7 */ /* 0x000e64000800007f */
[----:B-1----:R-:W-:Y:S05]  /*d4a0*/  @!P0 BRA `(.L_x_309) ;  /* 0xfffffffc00f08947 */ /* 0x002fea000383ffff */
[----:B------:R-:W-:Y:S05]  /*d4b0*/  BRA `(.L_x_326) ;  /* 0xfffffff800b87947 */ /* 0x000fea000383ffff */
.L_x_310:
[----:B0-----:R0:W1:Y:S02]  /*d4c0*/  SYNCS.PHASECHK.TRANS64.TRYWAIT P0, [R6+URZ], R5 ;  /* 0x00000005060075a7 */ /* 0x001064000800017f */
[----:B-1----:R-:W-:Y:S05]  /*d4d0*/  @!P0 NANOSLEEP.SYNCS 0x989680 ;  /* 0x009896800000895d */ /* 0x002fea0003900000 */
[----:B------:R-:W1:Y:S02]  /*d4e0*/  @!P0 SYNCS.PHASECHK.TRANS64 P0, [R6+URZ], R5 ;  /* 0x00000005060085a7 */ /* 0x000e64000800007f */
[----:B-1----:R-:W-:Y:S05]  /*d4f0*/  @!P0 BRA `(.L_x_310) ;  /* 0xfffffffc00f08947 */ /* 0x002fea000383ffff */
[----:B------:R-:W-:Y:S05]  /*d500*/  BRA `(.L_x_327) ;  /* 0xfffffff800c07947 */ /* 0x000fea000383ffff */
.L_x_328:
[----:B------:R-:W-:-:S00]  /*d510*/  BRA `(.L_x_328) ;  /* 0xfffffffc00fc7947 */ /* 0x000fc0000383ffff */
[----:B------:R-:W-:-:S00]  /*d520*/  NOP ;  /* 0x0000000000007918 */ /* 0x000fc00000000000 */
        /* <DEDUP_REMOVED lines=13> */
.L_x_329:


//--------------------- .nv.shared._ZN7cutlass13device_kernelINS_4gemm6kernel13GemmUniversalIN4cute5tupleIJiiiiEEENS1_10collective13CollectiveMmaINS1_40MainloopSm90TmaGmmaWarpSpecializedSparseILi10ENS5_IJNS4_1CILi1EEENSA_ILi2EEESB_EEENS1_35KernelTmaWarpSpecializedCooperativeEEENS5_IJNSA_ILi128EEENSA_ILi256EEENSA_ILi64EEEEEEaNS5_IJNS4_6LayoutINS5_IJiNS5_IJSC_iEEEiEEENS5_IJlNS5_IJSB_SC_EEElEEEEENSK_INS5_IJNS5_IJSI_iEEESQ_iEEENS5_IJNS5_IJSI_NSA_ILi4096EEEEEENS5_IJSB_lEEElEEEEEEEEaNS5_IJlSB_lEEENS4_8TiledMMAINS4_8MMA_AtomIJNS4_4SM904GMMA6SPARSE28GMMA_64x256x64_S32S8S8_SS_TNILNS12_9SparseSelE0EEEEEENSK_INS5_IJSC_SB_SB_EEENS5_IJSB_NSA_ILi0EEES19_EEEEENS5_IJNS4_10UnderscoreES1C_S1C_EEEEENS4_23SM90_TMA_LOAD_MULTICASTENS4_14ComposedLayoutINS4_7SwizzleILi1ELi4ELi3EEENS4_25smem_sparse_ptr_flag_bitsILi2ELi8EEENSK_INS5_IJNS5_IJSB_NSA_ILi8EEEEEENS5_IJSC_NSA_ILi32EEEEEEEEENS5_IJNS5_IJS19_SI_EEESN_EEEEEEEvNS4_8identityENS4_13SM90_TMA_LOADENS1G_INS1H_ILi2ELi4ELi3EEENS4_18smem_ptr_flag_bitsILi8EEENSK_INS5_IJS1L_SI_EEENS5_IJSI_SB_EEEEEEEvS1U_EENS_8epilogue10collective6detail29Sm90TmaWarpSpecializedAdapterINS25_15DefaultEpilogueIiNS5_IJSB_llEEES29_NS24_6thread17LinearCombinationIiLi1EiiLNS2A_9ScaleType4KindE0ELNS_15FloatRoundStyleE2EiEENS1_15EpilogueDefaultEEEEEvvEEEEvNT_6ParamsE --------------------------
	.section	.nv.shared._ZN7cutlass13device_kernelINS_4gemm6kernel13GemmUniversalIN4cute5tupleIJiiiiEEENS1_10collective13CollectiveMmaINS1_40MainloopSm90TmaGmmaWarpSpecializedSparseILi10ENS5_IJNS4_1CILi1EEENSA_ILi2EEESB_EEENS1_35KernelTmaWarpSpecializedCooperativeEEENS5_IJNSA_ILi128EEENSA_ILi256EEENSA_ILi64EEEEEEaNS5_IJNS4_6LayoutINS5_IJiNS5_IJSC_iEEEiEEENS5_IJlNS5_IJSB_SC_EEElEEEEENSK_INS5_IJNS5_IJSI_iEEESQ_iEEENS5_IJNS5_IJSI_NSA_ILi4096EEEEEENS5_IJSB_lEEElEEEEEEEEaNS5_IJlSB_lEEENS4_8TiledMMAINS4_8MMA_AtomIJNS4_4SM904GMMA6SPARSE28GMMA_64x256x64_S32S8S8_SS_TNILNS12_9SparseSelE0EEEEEENSK_INS5_IJSC_SB_SB_EEENS5_IJSB_NSA_ILi0EEES19_EEEEENS5_IJNS4_10UnderscoreES1C_S1C_EEEEENS4_23SM90_TMA_LOAD_MULTICASTENS4_14ComposedLayoutINS4_7SwizzleILi1ELi4ELi3EEENS4_25smem_sparse_ptr_flag_bitsILi2ELi8EEENSK_INS5_IJNS5_IJSB_NSA_ILi8EEEEEENS5_IJSC_NSA_ILi32EEEEEEEEENS5_IJNS5_IJS19_SI_EEESN_EEEEEEEvNS4_8identityENS4_13SM90_TMA_LOADENS1G_INS1H_ILi2ELi4ELi3EEENS4_18smem_ptr_flag_bitsILi8EEENSK_INS5_IJS1L_SI_EEENS5_IJSI_SB_EEEEEEEvS1U_EENS_8epilogue10collective6detail29Sm90TmaWarpSpecializedAdapterINS25_15DefaultEpilogueIiNS5_IJSB_llEEES29_NS24_6thread17LinearCombinationIiLi1EiiLNS2A_9ScaleType4KindE0ELNS_15FloatRoundStyleE2EiEENS1_15EpilogueDefaultEEEEEvvEEEEvNT_6ParamsE,"aw",@nobits
	.sectionflags	@""
	.align	16
	.zero		1024


//--------------------- .nv.shared.reserved.0     --------------------------
	.section	.nv.shared.reserved.0,"aw",@nobits
	.weak		__nv_reservedSMEM_offset_0_alias
	.size		__nv_reservedSMEM_offset_0_alias, 0, 0
	.other		__nv_reservedSMEM_offset_0_alias,@"STO_CUDA_RESERVED_SHARED STV_DEFAULT"
__nv_reservedSMEM_offset_0_alias:
	.zero		0


//--------------------- .nv.global                --------------------------
	.section	.nv.global,"aw",@nobits
.nv.global:
	.type		_ZN39_INTERNAL_b8aca057_4_k_cu_3357d898_29204cute1_E,@object
	.size		_ZN39_INTERNAL_b8aca057_4_k_cu_3357d898_29204cute1_E,(_ZN39_INTERNAL_b8aca057_4_k_cu_3357d898_29204cuda3std3__45__cpo6cbeginE - _ZN39_INTERNAL_b8aca057_4_k_cu_3357d898_29204cute1_E)
_ZN39_INTERNAL_b8aca057_4_k_cu_3357d898_29204cute1_E:
	.zero		1
	.type		_ZN39_INTERNAL_b8aca057_4_k_cu_3357d898_29204cuda3std3__45__cpo6cbeginE,@object
	.size		_ZN39_INTERNAL_b8aca057_4_k_cu_3357d898_29204cuda3std3__45__cpo6cbeginE,(_ZN39_INTERNAL_b8aca057_4_k_cu_3357d898_29204cuda3std3__48in_placeE - _ZN39_INTERNAL_b8aca057_4_k_cu_3357d898_29204cuda3std3__45__cpo6cbeginE)
_ZN39_INTERNAL_b8aca057_4_k_cu_3357d898_29204cuda3std3__45__cpo6cbeginE:
	.zero		1
	.type		_ZN39_INTERNAL_b8aca057_4_k_cu_3357d898_29204cuda3std3__48in_placeE,@object
	.size		_ZN39_INTERNAL_b8aca057_4_k_cu_3357d898_29204cuda3std3__48in_placeE,(_ZN39_INTERNAL_b8aca057_4_k_cu_3357d898_29204cuda3std6ranges3__45__cpo9iter_moveE - _ZN39_INTERNAL_b8aca057_4_k_cu_3357d898_29204cuda3std3__48in_placeE)
_ZN39_INTERNAL_b8aca057_4_k_cu_3357d898_29204cuda3std3__48in_placeE:
	.zero		1
	.type		_ZN39_INTERNAL_b8aca057_4_k_cu_3357d898_29204cuda3std6ranges3__45__cpo9iter_moveE,@object
	.size		_ZN39_INTERNAL_b8aca057_4_k_cu_3357d898_29204cuda3std6ranges3__45__cpo9iter_moveE,(_ZN39_INTERNAL_b8aca057_4_k_cu_3357d898_29204cuda3std3__45__cpo5beginE - _ZN39_INTERNAL_b8aca057_4_k_cu_3357d898_29204cuda3std6ranges3__45__cpo9iter_moveE)
_ZN39_INTERNAL_b8aca057_4_k_cu_3357d898_29204cuda3std6ranges3__45__cpo9iter_moveE:
	.zero		1
	.type		_ZN39_INTERNAL_b8aca057_4_k_cu_3357d898_29204cuda3std3__45__cpo5beginE,@object
	.size		_ZN39_INTERNAL_b8aca057_4_k_cu_3357d898_29204cuda3std3__45__cpo5beginE,(_ZN39_INTERNAL_b8aca057_4_k_cu_3357d898_29204cuda3std3__441_GLOBAL__N__b8aca057_4_k_cu_3357d898_29206ignoreE - _ZN39_INTERNAL_b8aca057_4_k_cu_3357d898_29204cuda3std3__45__cpo5beginE)
_ZN39_INTERNAL_b8aca057_4_k_cu_3357d898_29204cuda3std3__45__cpo5beginE:
	.zero		1
	.type		_ZN39_INTERNAL_b8aca057_4_k_cu_3357d898_29204cuda3std3__441_GLOBAL__N__b8aca057_4_k_cu_3357d898_29206ignoreE,@object
	.size		_ZN39_INTERNAL_b8aca057_4_k_cu_3357d898_29204cuda3std3__441_GLOBAL__N__b8aca057_4_k_cu_3357d898_29206ignoreE,(_ZN39_INTERNAL_b8aca057_4_k_cu_3357d898_29204cute7productE - _ZN39_INTERNAL_b8aca057_4_k_cu_3357d898_29204cuda3std3__441_GLOBAL__N__b8aca057_4_k_cu_3357d898_29206ignoreE)
_ZN39_INTERNAL_b8aca057_4_k_cu_3357d898_29204cuda3std3__441_GLOBAL__N__b8aca057_4_k_cu_3357d898_29206ignoreE:
	.zero		1
	.type		_ZN39_INTERNAL_b8aca057_4_k_cu_3357d898_29204cute7productE,@object
	.size		_ZN39_INTERNAL_b8aca057_4_k_cu_3357d898_29204cute7productE,(_ZN39_INTERNAL_b8aca057_4_k_cu_3357d898_29204cuda3std3__45__cpo3endE - _ZN39_INTERNAL_b8aca057_4_k_cu_3357d898_29204cute7productE)
_ZN39_INTERNAL_b8aca057_4_k_cu_3357d898_29204cute7productE:
	.zero		1
	.type		_ZN39_INTERNAL_b8aca057_4_k_cu_3357d898_29204cuda3std3__45__cpo3endE,@object
	.size		_ZN39_INTERNAL_b8aca057_4_k_cu_3357d898_29204cuda3std3__45__cpo3endE,(_ZN39_INTERNAL_b8aca057_4_k_cu_3357d898_29204cuda3std3__419piecewise_constructE - _ZN39_INTERNAL_b8aca057_4_k_cu_3357d898_29204cuda3std3__45__cpo3endE)
_ZN39_INTERNAL_b8aca057_4_k_cu_3357d898_29204cuda3std3__45__cpo3endE:
	.zero		1
	.type		_ZN39_INTERNAL_b8aca057_4_k_cu_3357d898_29204cuda3std3__419piecewise_constructE,@object
	.size		_ZN39_INTERNAL_b8aca057_4_k_cu_3357d898_29204cuda3std3__419piecewise_constructE,(_ZN39_INTERNAL_b8aca057_4_k_cu_3357d898_29204cuda3std3__45__cpo4cendE - _ZN39_INTERNAL_b8aca057_4_k_cu_3357d898_29204cuda3std3__419piecewise_constructE)
_ZN39_INTERNAL_b8aca057_4_k_cu_3357d898_29204cuda3std3__419piecewise_constructE:
	.zero		1
	.type		_ZN39_INTERNAL_b8aca057_4_k_cu_3357d898_29204cuda3std3__45__cpo4cendE,@object
	.size		_ZN39_INTERNAL_b8aca057_4_k_cu_3357d898_29204cuda3std3__45__cpo4cendE,(_ZN39_INTERNAL_b8aca057_4_k_cu_3357d898_29204cuda3std6ranges3__45__cpo4swapE - _ZN39_INTERNAL_b8aca057_4_k_cu_3357d898_29204cuda3std3__45__cpo4cendE)
_ZN39_INTERNAL_b8aca057_4_k_cu_3357d898_29204cuda3std3__45__cpo4cendE:
	.zero		1
	.type		_ZN39_INTERNAL_b8aca057_4_k_cu_3357d898_29204cuda3std6ranges3__45__cpo4swapE,@object
	.size		_ZN39_INTERNAL_b8aca057_4_k_cu_3357d898_29204cuda3std6ranges3__45__cpo4swapE,(.L_7 - _ZN39_INTERNAL_b8aca057_4_k_cu_3357d898_29204cuda3std6ranges3__45__cpo4swapE)
_ZN39_INTERNAL_b8aca057_4_k_cu_3357d898_29204cuda3std6ranges3__45__cpo4swapE:
	.zero		1
.L_7:


//--------------------- .nv.constant0._ZN7cutlass13device_kernelINS_4gemm6kernel13GemmUniversalIN4cute5tupleIJiiiiEEENS1_10collective13CollectiveMmaINS1_40MainloopSm90TmaGmmaWarpSpecializedSparseILi10ENS5_IJNS4_1CILi1EEENSA_ILi2EEESB_EEENS1_35KernelTmaWarpSpecializedCooperativeEEENS5_IJNSA_ILi128EEENSA_ILi256EEENSA_ILi64EEEEEEaNS5_IJNS4_6LayoutINS5_IJiNS5_IJSC_iEEEiEEENS5_IJlNS5_IJSB_SC_EEElEEEEENSK_INS5_IJNS5_IJSI_iEEESQ_iEEENS5_IJNS5_IJSI_NSA_ILi4096EEEEEENS5_IJSB_lEEElEEEEEEEEaNS5_IJlSB_lEEENS4_8TiledMMAINS4_8MMA_AtomIJNS4_4SM904GMMA6SPARSE28GMMA_64x256x64_S32S8S8_SS_TNILNS12_9SparseSelE0EEEEEENSK_INS5_IJSC_SB_SB_EEENS5_IJSB_NSA_ILi0EEES19_EEEEENS5_IJNS4_10UnderscoreES1C_S1C_EEEEENS4_23SM90_TMA_LOAD_MULTICASTENS4_14ComposedLayoutINS4_7SwizzleILi1ELi4ELi3EEENS4_25smem_sparse_ptr_flag_bitsILi2ELi8EEENSK_INS5_IJNS5_IJSB_NSA_ILi8EEEEEENS5_IJSC_NSA_ILi32EEEEEEEEENS5_IJNS5_IJS19_SI_EEESN_EEEEEEEvNS4_8identityENS4_13SM90_TMA_LOADENS1G_INS1H_ILi2ELi4ELi3EEENS4_18smem_ptr_flag_bitsILi8EEENSK_INS5_IJS1L_SI_EEENS5_IJSI_SB_EEEEEEEvS1U_EENS_8epilogue10collective6detail29Sm90TmaWarpSpecializedAdapterINS25_15DefaultEpilogueIiNS5_IJSB_llEEES29_NS24_6thread17LinearCombinationIiLi1EiiLNS2A_9ScaleType4KindE0ELNS_15FloatRoundStyleE2EiEENS1_15EpilogueDefaultEEEEEvvEEEEvNT_6ParamsE --------------------------
	.section	.nv.constant0._ZN7cutlass13device_kernelINS_4gemm6kernel13GemmUniversalIN4cute5tupleIJiiiiEEENS1_10collective13CollectiveMmaINS1_40MainloopSm90TmaGmmaWarpSpecializedSparseILi10ENS5_IJNS4_1CILi1EEENSA_ILi2EEESB_EEENS1_35KernelTmaWarpSpecializedCooperativeEEENS5_IJNSA_ILi128EEENSA_ILi256EEENSA_ILi64EEEEEEaNS5_IJNS4_6LayoutINS5_IJiNS5_IJSC_iEEEiEEENS5_IJlNS5_IJSB_SC_EEElEEEEENSK_INS5_IJNS5_IJSI_iEEESQ_iEEENS5_IJNS5_IJSI_NSA_ILi4096EEEEEENS5_IJSB_lEEElEEEEEEEEaNS5_IJlSB_lEEENS4_8TiledMMAINS4_8MMA_AtomIJNS4_4SM904GMMA6SPARSE28GMMA_64x256x64_S32S8S8_SS_TNILNS12_9SparseSelE0EEEEEENSK_INS5_IJSC_SB_SB_EEENS5_IJSB_NSA_ILi0EEES19_EEEEENS5_IJNS4_10UnderscoreES1C_S1C_EEEEENS4_23SM90_TMA_LOAD_MULTICASTENS4_14ComposedLayoutINS4_7SwizzleILi1ELi4ELi3EEENS4_25smem_sparse_ptr_flag_bitsILi2ELi8EEENSK_INS5_IJNS5_IJSB_NSA_ILi8EEEEEENS5_IJSC_NSA_ILi32EEEEEEEEENS5_IJNS5_IJS19_SI_EEESN_EEEEEEEvNS4_8identityENS4_13SM90_TMA_LOADENS1G_INS1H_ILi2ELi4ELi3EEENS4_18smem_ptr_flag_bitsILi8EEENSK_INS5_IJS1L_SI_EEENS5_IJSI_SB_EEEEEEEvS1U_EENS_8epilogue10collective6detail29Sm90TmaWarpSpecializedAdapterINS25_15DefaultEpilogueIiNS5_IJSB_llEEES29_NS24_6thread17LinearCombinationIiLi1EiiLNS2A_9ScaleType4KindE0ELNS_15FloatRoundStyleE2EiEENS1_15EpilogueDefaultEEEEEvvEEEEvNT_6ParamsE,"a",@progbits
	.sectionflags	@""
	.align	4
.nv.constant0._ZN7cutlass13device_kernelINS_4gemm6kernel13GemmUniversalIN4cute5tupleIJiiiiEEENS1_10collective13CollectiveMmaINS1_40MainloopSm90TmaGmmaWarpSpecializedSparseILi10ENS5_IJNS4_1CILi1EEENSA_ILi2EEESB_EEENS1_35KernelTmaWarpSpecializedCooperativeEEENS5_IJNSA_ILi128EEENSA_ILi256EEENSA_ILi64EEEEEEaNS5_IJNS4_6LayoutINS5_IJiNS5_IJSC_iEEEiEEENS5_IJlNS5_IJSB_SC_EEElEEEEENSK_INS5_IJNS5_IJSI_iEEESQ_iEEENS5_IJNS5_IJSI_NSA_ILi4096EEEEEENS5_IJSB_lEEElEEEEEEEEaNS5_IJlSB_lEEENS4_8TiledMMAINS4_8MMA_AtomIJNS4_4SM904GMMA6SPARSE28GMMA_64x256x64_S32S8S8_SS_TNILNS12_9SparseSelE0EEEEEENSK_INS5_IJSC_SB_SB_EEENS5_IJSB_NSA_ILi0EEES19_EEEEENS5_IJNS4_10UnderscoreES1C_S1C_EEEEENS4_23SM90_TMA_LOAD_MULTICASTENS4_14ComposedLayoutINS4_7SwizzleILi1ELi4ELi3EEENS4_25smem_sparse_ptr_flag_bitsILi2ELi8EEENSK_INS5_IJNS5_IJSB_NSA_ILi8EEEEEENS5_IJSC_NSA_ILi32EEEEEEEEENS5_IJNS5_IJS19_SI_EEESN_EEEEEEEvNS4_8identityENS4_13SM90_TMA_LOADENS1G_INS1H_ILi2ELi4ELi3EEENS4_18smem_ptr_flag_bitsILi8EEENSK_INS5_IJS1L_SI_EEENS5_IJSI_SB_EEEEEEEvS1U_EENS_8epilogue10collective6detail29Sm90TmaWarpSpecializedAdapterINS25_15DefaultEpilogueIiNS5_IJSB_llEEES29_NS24_6thread17LinearCombinationIiLi1EiiLNS2A_9ScaleType4KindE0ELNS_15FloatRoundStyleE2EiEENS1_15EpilogueDefaultEEEEEvvEEEEvNT_6ParamsE:
	.zero		1920


//--------------------- SYMBOLS --------------------------

	.type		.nv.reservedSmem.offset0,@object
	.size		.nv.reservedSmem.offset0,0x4
